//
// Generated by NVIDIA NVVM Compiler
//
// Compiler Build ID: CL-36424714
// Cuda compilation tools, release 13.0, V13.0.88
// Based on NVVM 20.0.0
//

.version 9.0
.target sm_100
.address_size 64

	// .globl	moveBrownian
.global .align 4 .b8 __cudart_i2opi_f[24] = {65, 144, 67, 60, 153, 149, 98, 219, 192, 221, 52, 245, 209, 87, 39, 252, 41, 21, 68, 78, 110, 131, 249, 162};

.visible .entry moveBrownian(
	.param .u64 .ptr .align 1 moveBrownian_param_0,
	.param .u64 .ptr .align 1 moveBrownian_param_1,
	.param .u32 moveBrownian_param_2,
	.param .f32 moveBrownian_param_3
)
{
	.local .align 4 .b8 	__local_depot0[28];
	.reg .b64 	%SP;
	.reg .b64 	%SPL;
	.reg .pred 	%p<18>;
	.reg .b32 	%r<84>;
	.reg .b32 	%f<54>;
	.reg .b64 	%rd<49>;
	.reg .b64 	%fd<5>;

	mov.u64 	%SPL, __local_depot0;
	ld.param.u64 	%rd17, [moveBrownian_param_0];
	ld.param.u64 	%rd18, [moveBrownian_param_1];
	ld.param.u32 	%r29, [moveBrownian_param_2];
	ld.param.f32 	%f10, [moveBrownian_param_3];
	add.u64 	%rd1, %SPL, 0;
	mov.u32 	%r30, %tid.x;
	mov.u32 	%r31, %ctaid.x;
	mov.u32 	%r32, %ntid.x;
	mad.lo.s32 	%r1, %r31, %r32, %r30;
	setp.ge.s32 	%p1, %r1, %r29;
	@%p1 bra 	$L__BB0_18;
	cvta.to.global.u64 	%rd20, %rd18;
	mul.wide.s32 	%rd21, %r1, 4;
	add.s64 	%rd22, %rd20, %rd21;
	ld.global.f32 	%f11, [%rd22];
	mul.f32 	%f1, %f11, 0f40C90FDB;
	mul.f32 	%f12, %f1, 0f3F22F983;
	cvt.rni.s32.f32 	%r83, %f12;
	cvt.rn.f32.s32 	%f13, %r83;
	fma.rn.f32 	%f14, %f13, 0fBFC90FDA, %f1;
	fma.rn.f32 	%f15, %f13, 0fB3A22168, %f14;
	fma.rn.f32 	%f53, %f13, 0fA7C234C5, %f15;
	abs.f32 	%f3, %f1;
	setp.ltu.f32 	%p2, %f3, 0f47CE4780;
	mov.u32 	%r79, %r83;
	mov.f32 	%f52, %f53;
	@%p2 bra 	$L__BB0_9;
	setp.neu.f32 	%p3, %f3, 0f7F800000;
	@%p3 bra 	$L__BB0_4;
	mov.f32 	%f18, 0f00000000;
	mul.rn.f32 	%f52, %f1, %f18;
	mov.b32 	%r79, 0;
	bra.uni 	$L__BB0_9;
$L__BB0_4:
	mov.b32 	%r3, %f1;
	shl.b32 	%r34, %r3, 8;
	or.b32  	%r4, %r34, -2147483648;
	mov.b64 	%rd45, 0;
	mov.b32 	%r76, 0;
	mov.u64 	%rd43, __cudart_i2opi_f;
	mov.u64 	%rd44, %rd1;
$L__BB0_5:
	.pragma "nounroll";
	ld.global.nc.u32 	%r35, [%rd43];
	mad.wide.u32 	%rd25, %r35, %r4, %rd45;
	shr.u64 	%rd45, %rd25, 32;
	st.local.u32 	[%rd44], %rd25;
	add.s32 	%r76, %r76, 1;
	add.s64 	%rd44, %rd44, 4;
	add.s64 	%rd43, %rd43, 4;
	setp.ne.s32 	%p4, %r76, 6;
	@%p4 bra 	$L__BB0_5;
	shr.u32 	%r36, %r3, 23;
	st.local.u32 	[%rd1+24], %rd45;
	and.b32  	%r7, %r36, 31;
	and.b32  	%r37, %r36, 224;
	add.s32 	%r38, %r37, -128;
	shr.u32 	%r39, %r38, 5;
	mul.wide.u32 	%rd26, %r39, 4;
	sub.s64 	%rd8, %rd1, %rd26;
	ld.local.u32 	%r77, [%rd8+24];
	ld.local.u32 	%r78, [%rd8+20];
	setp.eq.s32 	%p5, %r7, 0;
	@%p5 bra 	$L__BB0_8;
	shf.l.wrap.b32 	%r77, %r78, %r77, %r7;
	ld.local.u32 	%r40, [%rd8+16];
	shf.l.wrap.b32 	%r78, %r40, %r78, %r7;
$L__BB0_8:
	shr.u32 	%r41, %r77, 30;
	shf.l.wrap.b32 	%r42, %r78, %r77, 2;
	shl.b32 	%r43, %r78, 2;
	shr.u32 	%r44, %r42, 31;
	add.s32 	%r45, %r44, %r41;
	neg.s32 	%r46, %r45;
	setp.lt.s32 	%p6, %r3, 0;
	selp.b32 	%r79, %r46, %r45, %p6;
	xor.b32  	%r47, %r42, %r3;
	shr.s32 	%r48, %r42, 31;
	xor.b32  	%r49, %r48, %r42;
	xor.b32  	%r50, %r48, %r43;
	cvt.u64.u32 	%rd27, %r49;
	shl.b64 	%rd28, %rd27, 32;
	cvt.u64.u32 	%rd29, %r50;
	or.b64  	%rd30, %rd28, %rd29;
	cvt.rn.f64.s64 	%fd1, %rd30;
	mul.f64 	%fd2, %fd1, 0d3BF921FB54442D19;
	cvt.rn.f32.f64 	%f16, %fd2;
	neg.f32 	%f17, %f16;
	setp.lt.s32 	%p7, %r47, 0;
	selp.f32 	%f52, %f17, %f16, %p7;
$L__BB0_9:
	setp.ltu.f32 	%p8, %f3, 0f47CE4780;
	add.s32 	%r52, %r79, 1;
	mul.rn.f32 	%f19, %f52, %f52;
	and.b32  	%r53, %r79, 1;
	setp.eq.b32 	%p9, %r53, 1;
	selp.f32 	%f20, %f52, 0f3F800000, %p9;
	fma.rn.f32 	%f21, %f19, %f20, 0f00000000;
	fma.rn.f32 	%f22, %f19, 0f37CBAC00, 0fBAB607ED;
	selp.f32 	%f23, 0fB94D4153, %f22, %p9;
	selp.f32 	%f24, 0f3C0885E4, 0f3D2AAABB, %p9;
	fma.rn.f32 	%f25, %f23, %f19, %f24;
	selp.f32 	%f26, 0fBE2AAAA8, 0fBEFFFFFF, %p9;
	fma.rn.f32 	%f27, %f25, %f19, %f26;
	fma.rn.f32 	%f28, %f27, %f21, %f20;
	and.b32  	%r54, %r52, 2;
	setp.eq.s32 	%p10, %r54, 0;
	mov.f32 	%f29, 0f00000000;
	sub.f32 	%f30, %f29, %f28;
	selp.f32 	%f31, %f28, %f30, %p10;
	cvta.to.global.u64 	%rd31, %rd17;
	add.s64 	%rd9, %rd31, %rd21;
	ld.global.f32 	%f32, [%rd9];
	fma.rn.f32 	%f33, %f10, %f31, %f32;
	st.global.f32 	[%rd9], %f33;
	@%p8 bra 	$L__BB0_17;
	setp.neu.f32 	%p11, %f3, 0f7F800000;
	@%p11 bra 	$L__BB0_12;
	mov.f32 	%f36, 0f00000000;
	mul.rn.f32 	%f53, %f1, %f36;
	mov.b32 	%r83, 0;
	bra.uni 	$L__BB0_17;
$L__BB0_12:
	mov.b32 	%r16, %f1;
	shl.b32 	%r56, %r16, 8;
	or.b32  	%r17, %r56, -2147483648;
	mov.b64 	%rd48, 0;
	mov.b32 	%r80, 0;
	mov.u64 	%rd46, __cudart_i2opi_f;
	mov.u64 	%rd47, %rd1;
$L__BB0_13:
	.pragma "nounroll";
	ld.global.nc.u32 	%r57, [%rd46];
	mad.wide.u32 	%rd35, %r57, %r17, %rd48;
	shr.u64 	%rd48, %rd35, 32;
	st.local.u32 	[%rd47], %rd35;
	add.s32 	%r80, %r80, 1;
	add.s64 	%rd47, %rd47, 4;
	add.s64 	%rd46, %rd46, 4;
	setp.ne.s32 	%p12, %r80, 6;
	@%p12 bra 	$L__BB0_13;
	shr.u32 	%r58, %r16, 23;
	st.local.u32 	[%rd1+24], %rd48;
	and.b32  	%r20, %r58, 31;
	and.b32  	%r59, %r58, 224;
	add.s32 	%r60, %r59, -128;
	shr.u32 	%r61, %r60, 5;
	mul.wide.u32 	%rd36, %r61, 4;
	sub.s64 	%rd16, %rd1, %rd36;
	ld.local.u32 	%r81, [%rd16+24];
	ld.local.u32 	%r82, [%rd16+20];
	setp.eq.s32 	%p13, %r20, 0;
	@%p13 bra 	$L__BB0_16;
	shf.l.wrap.b32 	%r81, %r82, %r81, %r20;
	ld.local.u32 	%r62, [%rd16+16];
	shf.l.wrap.b32 	%r82, %r62, %r82, %r20;
$L__BB0_16:
	shr.u32 	%r63, %r81, 30;
	shf.l.wrap.b32 	%r64, %r82, %r81, 2;
	shl.b32 	%r65, %r82, 2;
	shr.u32 	%r66, %r64, 31;
	add.s32 	%r67, %r66, %r63;
	neg.s32 	%r68, %r67;
	setp.lt.s32 	%p14, %r16, 0;
	selp.b32 	%r83, %r68, %r67, %p14;
	xor.b32  	%r69, %r64, %r16;
	shr.s32 	%r70, %r64, 31;
	xor.b32  	%r71, %r70, %r64;
	xor.b32  	%r72, %r70, %r65;
	cvt.u64.u32 	%rd37, %r71;
	shl.b64 	%rd38, %rd37, 32;
	cvt.u64.u32 	%rd39, %r72;
	or.b64  	%rd40, %rd38, %rd39;
	cvt.rn.f64.s64 	%fd3, %rd40;
	mul.f64 	%fd4, %fd3, 0d3BF921FB54442D19;
	cvt.rn.f32.f64 	%f34, %fd4;
	neg.f32 	%f35, %f34;
	setp.lt.s32 	%p15, %r69, 0;
	selp.f32 	%f53, %f35, %f34, %p15;
$L__BB0_17:
	mul.rn.f32 	%f37, %f53, %f53;
	and.b32  	%r74, %r83, 1;
	setp.eq.b32 	%p16, %r74, 1;
	selp.f32 	%f38, 0f3F800000, %f53, %p16;
	fma.rn.f32 	%f39, %f37, %f38, 0f00000000;
	fma.rn.f32 	%f40, %f37, 0f37CBAC00, 0fBAB607ED;
	selp.f32 	%f41, %f40, 0fB94D4153, %p16;
	selp.f32 	%f42, 0f3D2AAABB, 0f3C0885E4, %p16;
	fma.rn.f32 	%f43, %f41, %f37, %f42;
	selp.f32 	%f44, 0fBEFFFFFF, 0fBE2AAAA8, %p16;
	fma.rn.f32 	%f45, %f43, %f37, %f44;
	fma.rn.f32 	%f46, %f45, %f39, %f38;
	and.b32  	%r75, %r83, 2;
	setp.eq.s32 	%p17, %r75, 0;
	mov.f32 	%f47, 0f00000000;
	sub.f32 	%f48, %f47, %f46;
	selp.f32 	%f49, %f46, %f48, %p17;
	mul.wide.s32 	%rd41, %r29, 4;
	add.s64 	%rd42, %rd9, %rd41;
	ld.global.f32 	%f50, [%rd42];
	fma.rn.f32 	%f51, %f10, %f49, %f50;
	st.global.f32 	[%rd42], %f51;
$L__BB0_18:
	ret;

}
	// .globl	applyForceField
.visible .entry applyForceField(
	.param .u64 .ptr .align 1 applyForceField_param_0,
	.param .u32 applyForceField_param_1,
	.param .f32 applyForceField_param_2
)
{
	.local .align 4 .b8 	__local_depot1[28];
	.reg .b64 	%SP;
	.reg .b64 	%SPL;
	.reg .pred 	%p<53>;
	.reg .b32 	%r<123>;
	.reg .b32 	%f<294>;
	.reg .b64 	%rd<48>;
	.reg .b64 	%fd<5>;

	mov.u64 	%SPL, __local_depot1;
	ld.param.u64 	%rd16, [applyForceField_param_0];
	ld.param.u32 	%r30, [applyForceField_param_1];
	ld.param.f32 	%f37, [applyForceField_param_2];
	cvta.to.global.u64 	%rd1, %rd16;
	add.u64 	%rd2, %SPL, 0;
	add.u64 	%rd3, %SPL, 0;
	mov.u32 	%r31, %tid.x;
	mov.u32 	%r32, %ctaid.x;
	mov.u32 	%r33, %ntid.x;
	mad.lo.s32 	%r1, %r32, %r33, %r31;
	setp.ge.s32 	%p1, %r1, %r30;
	@%p1 bra 	$L__BB1_38;
	setp.lt.s32 	%p2, %r30, 1;
	mul.wide.s32 	%rd19, %r1, 4;
	add.s64 	%rd4, %rd1, %rd19;
	mul.wide.s32 	%rd20, %r30, 4;
	add.s64 	%rd5, %rd4, %rd20;
	mov.f32 	%f290, 0f00000000;
	mov.f32 	%f291, %f290;
	@%p2 bra 	$L__BB1_37;
	mov.f32 	%f291, 0f00000000;
	mov.b32 	%r114, 0;
	mov.u64 	%rd35, __cudart_i2opi_f;
	mov.f32 	%f290, %f291;
$L__BB1_3:
	setp.eq.s32 	%p3, %r114, %r1;
	@%p3 bra 	$L__BB1_36;
	mul.wide.u32 	%rd21, %r114, 4;
	add.s64 	%rd22, %rd1, %rd21;
	ld.global.f32 	%f41, [%rd22];
	ld.global.f32 	%f42, [%rd4];
	sub.f32 	%f3, %f41, %f42;
	add.s32 	%r35, %r114, %r30;
	mul.wide.u32 	%rd23, %r35, 4;
	add.s64 	%rd24, %rd1, %rd23;
	ld.global.f32 	%f43, [%rd24];
	ld.global.f32 	%f44, [%rd5];
	sub.f32 	%f4, %f43, %f44;
	abs.f32 	%f5, %f3;
	abs.f32 	%f6, %f4;
	setp.gt.f32 	%p4, %f6, %f5;
	selp.f32 	%f45, %f6, %f5, %p4;
	selp.f32 	%f46, %f5, %f6, %p4;
	div.rn.f32 	%f47, %f46, %f45;
	mul.f32 	%f48, %f47, %f47;
	fma.rn.f32 	%f49, %f48, 0f3B33710B, 0fBC807748;
	fma.rn.f32 	%f50, %f49, %f48, 0f3D2CDAB2;
	fma.rn.f32 	%f51, %f50, %f48, 0fBD992D10;
	fma.rn.f32 	%f52, %f51, %f48, 0f3DD9EA6C;
	fma.rn.f32 	%f53, %f52, %f48, 0fBE117CB1;
	fma.rn.f32 	%f54, %f53, %f48, 0f3E4CBCE0;
	fma.rn.f32 	%f55, %f54, %f48, 0fBEAAAA7D;
	mul.f32 	%f56, %f48, %f55;
	fma.rn.f32 	%f57, %f56, %f47, %f47;
	neg.f32 	%f58, %f57;
	fma.rn.f32 	%f59, 0f3F6EE581, 0f3FD774EB, %f58;
	selp.f32 	%f60, %f59, %f57, %p4;
	selp.f32 	%f61, 0f3F6EE581, 0f3FEEE581, %p4;
	selp.f32 	%f62, %f57, %f58, %p4;
	mov.b32 	%r36, %f3;
	fma.rn.f32 	%f63, %f61, 0f3FD774EB, %f62;
	setp.lt.s32 	%p5, %r36, 0;
	selp.f32 	%f64, %f63, %f60, %p5;
	add.f32 	%f65, %f5, %f6;
	setp.eq.f32 	%p6, %f45, 0f00000000;
	selp.f32 	%f66, 0f40490FDB, 0f00000000, %p5;
	setp.eq.f32 	%p7, %f5, %f6;
	selp.f32 	%f67, 0f4016CBE4, 0f3F490FDB, %p5;
	selp.f32 	%f68, %f67, %f64, %p7;
	selp.f32 	%f69, %f66, %f68, %p6;
	abs.f32 	%f70, %f65;
	setp.nan.f32 	%p8, %f70, %f70;
	copysign.f32 	%f71, %f4, %f69;
	selp.f32 	%f7, %f65, %f71, %p8;
	setp.eq.f32 	%p9, %f3, 0f3F800000;
	mov.f32 	%f285, 0f3F800000;
	@%p9 bra 	$L__BB1_9;
	setp.num.f32 	%p10, %f5, %f5;
	@%p10 bra 	$L__BB1_7;
	mov.f32 	%f127, 0f40000000;
	add.rn.f32 	%f285, %f3, %f127;
	bra.uni 	$L__BB1_9;
$L__BB1_7:
	setp.lt.f32 	%p11, %f5, 0f00800000;
	mul.f32 	%f72, %f5, 0f4B800000;
	selp.f32 	%f73, %f72, %f5, %p11;
	mov.b32 	%r37, %f73;
	add.s32 	%r38, %r37, -1060439283;
	and.b32  	%r39, %r38, -8388608;
	sub.s32 	%r40, %r37, %r39;
	mov.b32 	%f74, %r40;
	cvt.rn.f32.s32 	%f75, %r39;
	selp.f32 	%f76, 0fC1C00000, 0f00000000, %p11;
	fma.rn.f32 	%f77, %f75, 0f34000000, %f76;
	add.f32 	%f78, %f74, 0fBF800000;
	add.f32 	%f79, %f74, 0f3F800000;
	rcp.approx.ftz.f32 	%f80, %f79;
	add.f32 	%f81, %f78, %f78;
	mul.f32 	%f82, %f81, %f80;
	mul.f32 	%f83, %f82, %f82;
	neg.f32 	%f84, %f82;
	sub.f32 	%f85, %f78, %f82;
	add.f32 	%f86, %f85, %f85;
	fma.rn.f32 	%f87, %f84, %f78, %f86;
	mul.rn.f32 	%f88, %f80, %f87;
	fma.rn.f32 	%f89, %f83, 0f3A2C32E4, 0f3B52E7DB;
	fma.rn.f32 	%f90, %f89, %f83, 0f3C93BB73;
	fma.rn.f32 	%f91, %f90, %f83, 0f3DF6384F;
	mul.rn.f32 	%f92, %f91, %f83;
	fma.rn.f32 	%f93, %f82, 0f3FB8AA3B, %f77;
	mul.f32 	%f94, %f92, 0f40400000;
	sub.f32 	%f95, %f77, %f93;
	fma.rn.f32 	%f96, %f82, 0f3FB8AA3B, %f95;
	fma.rn.f32 	%f97, %f88, 0f3FB8AA3B, %f96;
	fma.rn.f32 	%f98, %f82, 0f32A55E34, %f97;
	fma.rn.f32 	%f99, %f94, %f88, %f98;
	fma.rn.f32 	%f100, %f92, %f82, %f99;
	add.rn.f32 	%f101, %f93, %f100;
	mov.f32 	%f102, 0f40000000;
	mul.rn.f32 	%f103, %f101, %f102;
	cvt.rni.f32.f32 	%f104, %f103;
	sub.f32 	%f105, %f103, %f104;
	neg.f32 	%f106, %f103;
	fma.rn.f32 	%f107, %f101, 0f40000000, %f106;
	neg.f32 	%f108, %f93;
	add.rn.f32 	%f109, %f101, %f108;
	neg.f32 	%f110, %f109;
	add.rn.f32 	%f111, %f100, %f110;
	fma.rn.f32 	%f112, %f111, 0f40000000, %f107;
	add.f32 	%f113, %f105, %f112;
	setp.gt.f32 	%p12, %f104, 0f00000000;
	selp.b32 	%r41, 0, -2097152000, %p12;
	setp.neu.f32 	%p13, %f3, 0f00000000;
	setp.neu.f32 	%p14, %f5, 0f7F800000;
	setp.lt.f32 	%p15, %f103, 0f00000000;
	selp.f32 	%f114, 0f00000000, 0f7F800000, %p15;
	abs.f32 	%f115, %f103;
	setp.gt.f32 	%p16, %f115, 0f43180000;
	cvt.rzi.s32.f32 	%r42, %f104;
	shl.b32 	%r43, %r42, 23;
	sub.s32 	%r44, %r43, %r41;
	mov.b32 	%f116, %r44;
	add.s32 	%r45, %r41, 2130706432;
	mov.b32 	%f117, %r45;
	fma.rn.f32 	%f118, %f113, 0f391FCB8E, 0f3AAF85ED;
	fma.rn.f32 	%f119, %f118, %f113, 0f3C1D9856;
	fma.rn.f32 	%f120, %f119, %f113, 0f3D6357BB;
	fma.rn.f32 	%f121, %f120, %f113, 0f3E75FDEC;
	fma.rn.f32 	%f122, %f121, %f113, 0f3F317218;
	fma.rn.f32 	%f123, %f122, %f113, 0f3F800000;
	mul.f32 	%f124, %f123, %f117;
	mul.f32 	%f125, %f124, %f116;
	selp.f32 	%f285, %f114, %f125, %p16;
	and.pred  	%p17, %p13, %p14;
	@%p17 bra 	$L__BB1_9;
	add.f32 	%f126, %f3, %f3;
	mov.b32 	%r46, %f126;
	and.b32  	%r47, %r46, 2147483647;
	mov.b32 	%f285, %r47;
$L__BB1_9:
	setp.eq.f32 	%p18, %f4, 0f3F800000;
	mov.f32 	%f286, 0f3F800000;
	@%p18 bra 	$L__BB1_14;
	setp.num.f32 	%p19, %f6, %f6;
	@%p19 bra 	$L__BB1_12;
	mov.f32 	%f184, 0f40000000;
	add.rn.f32 	%f286, %f4, %f184;
	bra.uni 	$L__BB1_14;
$L__BB1_12:
	setp.lt.f32 	%p20, %f6, 0f00800000;
	mul.f32 	%f129, %f6, 0f4B800000;
	selp.f32 	%f130, %f129, %f6, %p20;
	mov.b32 	%r48, %f130;
	add.s32 	%r49, %r48, -1060439283;
	and.b32  	%r50, %r49, -8388608;
	sub.s32 	%r51, %r48, %r50;
	mov.b32 	%f131, %r51;
	cvt.rn.f32.s32 	%f132, %r50;
	selp.f32 	%f133, 0fC1C00000, 0f00000000, %p20;
	fma.rn.f32 	%f134, %f132, 0f34000000, %f133;
	add.f32 	%f135, %f131, 0fBF800000;
	add.f32 	%f136, %f131, 0f3F800000;
	rcp.approx.ftz.f32 	%f137, %f136;
	add.f32 	%f138, %f135, %f135;
	mul.f32 	%f139, %f138, %f137;
	mul.f32 	%f140, %f139, %f139;
	neg.f32 	%f141, %f139;
	sub.f32 	%f142, %f135, %f139;
	add.f32 	%f143, %f142, %f142;
	fma.rn.f32 	%f144, %f141, %f135, %f143;
	mul.rn.f32 	%f145, %f137, %f144;
	fma.rn.f32 	%f146, %f140, 0f3A2C32E4, 0f3B52E7DB;
	fma.rn.f32 	%f147, %f146, %f140, 0f3C93BB73;
	fma.rn.f32 	%f148, %f147, %f140, 0f3DF6384F;
	mul.rn.f32 	%f149, %f148, %f140;
	fma.rn.f32 	%f150, %f139, 0f3FB8AA3B, %f134;
	mul.f32 	%f151, %f149, 0f40400000;
	sub.f32 	%f152, %f134, %f150;
	fma.rn.f32 	%f153, %f139, 0f3FB8AA3B, %f152;
	fma.rn.f32 	%f154, %f145, 0f3FB8AA3B, %f153;
	fma.rn.f32 	%f155, %f139, 0f32A55E34, %f154;
	fma.rn.f32 	%f156, %f151, %f145, %f155;
	fma.rn.f32 	%f157, %f149, %f139, %f156;
	add.rn.f32 	%f158, %f150, %f157;
	mov.f32 	%f159, 0f40000000;
	mul.rn.f32 	%f160, %f158, %f159;
	cvt.rni.f32.f32 	%f161, %f160;
	sub.f32 	%f162, %f160, %f161;
	neg.f32 	%f163, %f160;
	fma.rn.f32 	%f164, %f158, 0f40000000, %f163;
	neg.f32 	%f165, %f150;
	add.rn.f32 	%f166, %f158, %f165;
	neg.f32 	%f167, %f166;
	add.rn.f32 	%f168, %f157, %f167;
	fma.rn.f32 	%f169, %f168, 0f40000000, %f164;
	add.f32 	%f170, %f162, %f169;
	setp.gt.f32 	%p21, %f161, 0f00000000;
	selp.b32 	%r52, 0, -2097152000, %p21;
	setp.neu.f32 	%p22, %f4, 0f00000000;
	setp.neu.f32 	%p23, %f6, 0f7F800000;
	setp.lt.f32 	%p24, %f160, 0f00000000;
	selp.f32 	%f171, 0f00000000, 0f7F800000, %p24;
	abs.f32 	%f172, %f160;
	setp.gt.f32 	%p25, %f172, 0f43180000;
	cvt.rzi.s32.f32 	%r53, %f161;
	shl.b32 	%r54, %r53, 23;
	sub.s32 	%r55, %r54, %r52;
	mov.b32 	%f173, %r55;
	add.s32 	%r56, %r52, 2130706432;
	mov.b32 	%f174, %r56;
	fma.rn.f32 	%f175, %f170, 0f391FCB8E, 0f3AAF85ED;
	fma.rn.f32 	%f176, %f175, %f170, 0f3C1D9856;
	fma.rn.f32 	%f177, %f176, %f170, 0f3D6357BB;
	fma.rn.f32 	%f178, %f177, %f170, 0f3E75FDEC;
	fma.rn.f32 	%f179, %f178, %f170, 0f3F317218;
	fma.rn.f32 	%f180, %f179, %f170, 0f3F800000;
	mul.f32 	%f181, %f180, %f174;
	mul.f32 	%f182, %f181, %f173;
	selp.f32 	%f286, %f171, %f182, %p25;
	and.pred  	%p26, %p22, %p23;
	@%p26 bra 	$L__BB1_14;
	add.f32 	%f183, %f4, %f4;
	mov.b32 	%r57, %f183;
	and.b32  	%r58, %r57, 2147483647;
	mov.b32 	%f286, %r58;
$L__BB1_14:
	add.f32 	%f186, %f285, %f286;
	sqrt.rn.f32 	%f16, %f186;
	abs.f32 	%f17, %f16;
	setp.eq.f32 	%p27, %f16, 0f3F800000;
	mov.f32 	%f287, 0f3F800000;
	@%p27 bra 	$L__BB1_19;
	setp.num.f32 	%p28, %f17, %f17;
	@%p28 bra 	$L__BB1_17;
	mov.f32 	%f242, 0f40000000;
	add.rn.f32 	%f287, %f16, %f242;
	bra.uni 	$L__BB1_19;
$L__BB1_17:
	setp.lt.f32 	%p29, %f17, 0f00800000;
	mul.f32 	%f187, %f17, 0f4B800000;
	selp.f32 	%f188, %f187, %f17, %p29;
	mov.b32 	%r59, %f188;
	add.s32 	%r60, %r59, -1060439283;
	and.b32  	%r61, %r60, -8388608;
	sub.s32 	%r62, %r59, %r61;
	mov.b32 	%f189, %r62;
	cvt.rn.f32.s32 	%f190, %r61;
	selp.f32 	%f191, 0fC1C00000, 0f00000000, %p29;
	fma.rn.f32 	%f192, %f190, 0f34000000, %f191;
	add.f32 	%f193, %f189, 0fBF800000;
	add.f32 	%f194, %f189, 0f3F800000;
	rcp.approx.ftz.f32 	%f195, %f194;
	add.f32 	%f196, %f193, %f193;
	mul.f32 	%f197, %f196, %f195;
	mul.f32 	%f198, %f197, %f197;
	neg.f32 	%f199, %f197;
	sub.f32 	%f200, %f193, %f197;
	add.f32 	%f201, %f200, %f200;
	fma.rn.f32 	%f202, %f199, %f193, %f201;
	mul.rn.f32 	%f203, %f195, %f202;
	fma.rn.f32 	%f204, %f198, 0f3A2C32E4, 0f3B52E7DB;
	fma.rn.f32 	%f205, %f204, %f198, 0f3C93BB73;
	fma.rn.f32 	%f206, %f205, %f198, 0f3DF6384F;
	mul.rn.f32 	%f207, %f206, %f198;
	fma.rn.f32 	%f208, %f197, 0f3FB8AA3B, %f192;
	mul.f32 	%f209, %f207, 0f40400000;
	sub.f32 	%f210, %f192, %f208;
	fma.rn.f32 	%f211, %f197, 0f3FB8AA3B, %f210;
	fma.rn.f32 	%f212, %f203, 0f3FB8AA3B, %f211;
	fma.rn.f32 	%f213, %f197, 0f32A55E34, %f212;
	fma.rn.f32 	%f214, %f209, %f203, %f213;
	fma.rn.f32 	%f215, %f207, %f197, %f214;
	add.rn.f32 	%f216, %f208, %f215;
	mov.f32 	%f217, 0f40000000;
	mul.rn.f32 	%f218, %f216, %f217;
	cvt.rni.f32.f32 	%f219, %f218;
	sub.f32 	%f220, %f218, %f219;
	neg.f32 	%f221, %f218;
	fma.rn.f32 	%f222, %f216, 0f40000000, %f221;
	neg.f32 	%f223, %f208;
	add.rn.f32 	%f224, %f216, %f223;
	neg.f32 	%f225, %f224;
	add.rn.f32 	%f226, %f215, %f225;
	fma.rn.f32 	%f227, %f226, 0f40000000, %f222;
	add.f32 	%f228, %f220, %f227;
	setp.gt.f32 	%p30, %f219, 0f00000000;
	selp.b32 	%r63, 0, -2097152000, %p30;
	setp.neu.f32 	%p31, %f16, 0f00000000;
	setp.neu.f32 	%p32, %f17, 0f7F800000;
	setp.lt.f32 	%p33, %f218, 0f00000000;
	selp.f32 	%f229, 0f00000000, 0f7F800000, %p33;
	abs.f32 	%f230, %f218;
	setp.gt.f32 	%p34, %f230, 0f43180000;
	cvt.rzi.s32.f32 	%r64, %f219;
	shl.b32 	%r65, %r64, 23;
	sub.s32 	%r66, %r65, %r63;
	mov.b32 	%f231, %r66;
	add.s32 	%r67, %r63, 2130706432;
	mov.b32 	%f232, %r67;
	fma.rn.f32 	%f233, %f228, 0f391FCB8E, 0f3AAF85ED;
	fma.rn.f32 	%f234, %f233, %f228, 0f3C1D9856;
	fma.rn.f32 	%f235, %f234, %f228, 0f3D6357BB;
	fma.rn.f32 	%f236, %f235, %f228, 0f3E75FDEC;
	fma.rn.f32 	%f237, %f236, %f228, 0f3F317218;
	fma.rn.f32 	%f238, %f237, %f228, 0f3F800000;
	mul.f32 	%f239, %f238, %f232;
	mul.f32 	%f240, %f239, %f231;
	selp.f32 	%f287, %f229, %f240, %p34;
	and.pred  	%p35, %p31, %p32;
	@%p35 bra 	$L__BB1_19;
	add.f32 	%f241, %f16, %f16;
	mov.b32 	%r68, %f241;
	and.b32  	%r69, %r68, 2147483647;
	mov.b32 	%f287, %r69;
$L__BB1_19:
	div.rn.f32 	%f22, %f37, %f287;
	mul.f32 	%f243, %f7, 0f3F22F983;
	cvt.rni.s32.f32 	%r122, %f243;
	cvt.rn.f32.s32 	%f244, %r122;
	fma.rn.f32 	%f245, %f244, 0fBFC90FDA, %f7;
	fma.rn.f32 	%f246, %f244, 0fB3A22168, %f245;
	fma.rn.f32 	%f289, %f244, 0fA7C234C5, %f246;
	abs.f32 	%f24, %f7;
	setp.ltu.f32 	%p36, %f24, 0f47CE4780;
	mov.u32 	%r118, %r122;
	mov.f32 	%f288, %f289;
	@%p36 bra 	$L__BB1_27;
	setp.neu.f32 	%p37, %f24, 0f7F800000;
	@%p37 bra 	$L__BB1_22;
	mov.f32 	%f249, 0f00000000;
	mul.rn.f32 	%f288, %f7, %f249;
	mov.b32 	%r118, 0;
	bra.uni 	$L__BB1_27;
$L__BB1_22:
	mov.b32 	%r4, %f7;
	mov.b64 	%rd46, 0;
	mov.b32 	%r115, 0;
	mov.u64 	%rd44, __cudart_i2opi_f;
	mov.u64 	%rd45, %rd3;
$L__BB1_23:
	.pragma "nounroll";
	ld.global.nc.u32 	%r71, [%rd44];
	shl.b32 	%r72, %r4, 8;
	or.b32  	%r73, %r72, -2147483648;
	mad.wide.u32 	%rd27, %r71, %r73, %rd46;
	shr.u64 	%rd46, %rd27, 32;
	st.local.u32 	[%rd45], %rd27;
	add.s32 	%r115, %r115, 1;
	add.s64 	%rd45, %rd45, 4;
	add.s64 	%rd44, %rd44, 4;
	setp.ne.s32 	%p38, %r115, 6;
	@%p38 bra 	$L__BB1_23;
	shr.u32 	%r74, %r4, 23;
	st.local.u32 	[%rd3+24], %rd46;
	and.b32  	%r7, %r74, 31;
	and.b32  	%r75, %r74, 224;
	add.s32 	%r76, %r75, -128;
	shr.u32 	%r77, %r76, 5;
	mul.wide.u32 	%rd28, %r77, 4;
	sub.s64 	%rd12, %rd3, %rd28;
	ld.local.u32 	%r116, [%rd12+24];
	ld.local.u32 	%r117, [%rd12+20];
	setp.eq.s32 	%p39, %r7, 0;
	@%p39 bra 	$L__BB1_26;
	shf.l.wrap.b32 	%r116, %r117, %r116, %r7;
	ld.local.u32 	%r78, [%rd12+16];
	shf.l.wrap.b32 	%r117, %r78, %r117, %r7;
$L__BB1_26:
	shr.u32 	%r79, %r116, 30;
	shf.l.wrap.b32 	%r80, %r117, %r116, 2;
	shl.b32 	%r81, %r117, 2;
	shr.u32 	%r82, %r80, 31;
	add.s32 	%r83, %r82, %r79;
	neg.s32 	%r84, %r83;
	setp.lt.s32 	%p40, %r4, 0;
	selp.b32 	%r118, %r84, %r83, %p40;
	xor.b32  	%r85, %r80, %r4;
	shr.s32 	%r86, %r80, 31;
	xor.b32  	%r87, %r86, %r80;
	xor.b32  	%r88, %r86, %r81;
	cvt.u64.u32 	%rd29, %r87;
	shl.b64 	%rd30, %rd29, 32;
	cvt.u64.u32 	%rd31, %r88;
	or.b64  	%rd32, %rd30, %rd31;
	cvt.rn.f64.s64 	%fd1, %rd32;
	mul.f64 	%fd2, %fd1, 0d3BF921FB54442D19;
	cvt.rn.f32.f64 	%f247, %fd2;
	neg.f32 	%f248, %f247;
	setp.lt.s32 	%p41, %r85, 0;
	selp.f32 	%f288, %f248, %f247, %p41;
$L__BB1_27:
	setp.ltu.f32 	%p42, %f24, 0f47CE4780;
	add.s32 	%r90, %r118, 1;
	mul.rn.f32 	%f250, %f288, %f288;
	and.b32  	%r91, %r118, 1;
	setp.eq.b32 	%p43, %r91, 1;
	selp.f32 	%f251, %f288, 0f3F800000, %p43;
	fma.rn.f32 	%f252, %f250, %f251, 0f00000000;
	fma.rn.f32 	%f253, %f250, 0f37CBAC00, 0fBAB607ED;
	selp.f32 	%f254, 0fB94D4153, %f253, %p43;
	selp.f32 	%f255, 0f3C0885E4, 0f3D2AAABB, %p43;
	fma.rn.f32 	%f256, %f254, %f250, %f255;
	selp.f32 	%f257, 0fBE2AAAA8, 0fBEFFFFFF, %p43;
	fma.rn.f32 	%f258, %f256, %f250, %f257;
	fma.rn.f32 	%f259, %f258, %f252, %f251;
	and.b32  	%r92, %r90, 2;
	setp.eq.s32 	%p44, %r92, 0;
	mov.f32 	%f260, 0f00000000;
	sub.f32 	%f261, %f260, %f259;
	selp.f32 	%f262, %f259, %f261, %p44;
	fma.rn.f32 	%f290, %f22, %f262, %f290;
	@%p42 bra 	$L__BB1_35;
	setp.neu.f32 	%p45, %f24, 0f7F800000;
	@%p45 bra 	$L__BB1_30;
	mov.f32 	%f265, 0f00000000;
	mul.rn.f32 	%f289, %f7, %f265;
	mov.b32 	%r122, 0;
	bra.uni 	$L__BB1_35;
$L__BB1_30:
	mov.b32 	%r16, %f7;
	shl.b32 	%r94, %r16, 8;
	or.b32  	%r17, %r94, -2147483648;
	mov.b64 	%rd47, 0;
	mov.b32 	%r119, 0;
$L__BB1_31:
	.pragma "nounroll";
	mul.wide.u32 	%rd34, %r119, 4;
	add.s64 	%rd36, %rd35, %rd34;
	ld.global.nc.u32 	%r95, [%rd36];
	mad.wide.u32 	%rd37, %r95, %r17, %rd47;
	shr.u64 	%rd47, %rd37, 32;
	add.s64 	%rd38, %rd2, %rd34;
	st.local.u32 	[%rd38], %rd37;
	add.s32 	%r119, %r119, 1;
	setp.ne.s32 	%p46, %r119, 6;
	@%p46 bra 	$L__BB1_31;
	shr.u32 	%r96, %r16, 23;
	st.local.u32 	[%rd2+24], %rd47;
	and.b32  	%r20, %r96, 31;
	and.b32  	%r97, %r96, 224;
	add.s32 	%r98, %r97, -128;
	shr.u32 	%r99, %r98, 5;
	mul.wide.u32 	%rd39, %r99, 4;
	sub.s64 	%rd15, %rd2, %rd39;
	ld.local.u32 	%r120, [%rd15+24];
	ld.local.u32 	%r121, [%rd15+20];
	setp.eq.s32 	%p47, %r20, 0;
	@%p47 bra 	$L__BB1_34;
	shf.l.wrap.b32 	%r120, %r121, %r120, %r20;
	ld.local.u32 	%r100, [%rd15+16];
	shf.l.wrap.b32 	%r121, %r100, %r121, %r20;
$L__BB1_34:
	shr.u32 	%r101, %r120, 30;
	shf.l.wrap.b32 	%r102, %r121, %r120, 2;
	shl.b32 	%r103, %r121, 2;
	shr.u32 	%r104, %r102, 31;
	add.s32 	%r105, %r104, %r101;
	neg.s32 	%r106, %r105;
	setp.lt.s32 	%p48, %r16, 0;
	selp.b32 	%r122, %r106, %r105, %p48;
	xor.b32  	%r107, %r102, %r16;
	shr.s32 	%r108, %r102, 31;
	xor.b32  	%r109, %r108, %r102;
	xor.b32  	%r110, %r108, %r103;
	cvt.u64.u32 	%rd40, %r109;
	shl.b64 	%rd41, %rd40, 32;
	cvt.u64.u32 	%rd42, %r110;
	or.b64  	%rd43, %rd41, %rd42;
	cvt.rn.f64.s64 	%fd3, %rd43;
	mul.f64 	%fd4, %fd3, 0d3BF921FB54442D19;
	cvt.rn.f32.f64 	%f263, %fd4;
	neg.f32 	%f264, %f263;
	setp.lt.s32 	%p49, %r107, 0;
	selp.f32 	%f289, %f264, %f263, %p49;
$L__BB1_35:
	mul.rn.f32 	%f266, %f289, %f289;
	and.b32  	%r112, %r122, 1;
	setp.eq.b32 	%p50, %r112, 1;
	selp.f32 	%f267, 0f3F800000, %f289, %p50;
	fma.rn.f32 	%f268, %f266, %f267, 0f00000000;
	fma.rn.f32 	%f269, %f266, 0f37CBAC00, 0fBAB607ED;
	selp.f32 	%f270, %f269, 0fB94D4153, %p50;
	selp.f32 	%f271, 0f3D2AAABB, 0f3C0885E4, %p50;
	fma.rn.f32 	%f272, %f270, %f266, %f271;
	selp.f32 	%f273, 0fBEFFFFFF, 0fBE2AAAA8, %p50;
	fma.rn.f32 	%f274, %f272, %f266, %f273;
	fma.rn.f32 	%f275, %f274, %f268, %f267;
	and.b32  	%r113, %r122, 2;
	setp.eq.s32 	%p51, %r113, 0;
	mov.f32 	%f276, 0f00000000;
	sub.f32 	%f277, %f276, %f275;
	selp.f32 	%f278, %f275, %f277, %p51;
	fma.rn.f32 	%f291, %f22, %f278, %f291;
$L__BB1_36:
	add.s32 	%r114, %r114, 1;
	setp.ne.s32 	%p52, %r114, %r30;
	@%p52 bra 	$L__BB1_3;
$L__BB1_37:
	ld.global.f32 	%f279, [%rd4];
	add.f32 	%f280, %f290, %f279;
	st.global.f32 	[%rd4], %f280;
	ld.global.f32 	%f281, [%rd5];
	add.f32 	%f282, %f291, %f281;
	st.global.f32 	[%rd5], %f282;
$L__BB1_38:
	ret;

}
	// .globl	moveEach
.visible .entry moveEach(
	.param .u64 .ptr .align 1 moveEach_param_0,
	.param .u64 .ptr .align 1 moveEach_param_1,
	.param .u32 moveEach_param_2
)
{
	.reg .pred 	%p<2>;
	.reg .b32 	%r<6>;
	.reg .b32 	%f<7>;
	.reg .b64 	%rd<11>;

	ld.param.u64 	%rd1, [moveEach_param_0];
	ld.param.u64 	%rd2, [moveEach_param_1];
	ld.param.u32 	%r2, [moveEach_param_2];
	mov.u32 	%r3, %tid.x;
	mov.u32 	%r4, %ctaid.x;
	mov.u32 	%r5, %ntid.x;
	mad.lo.s32 	%r1, %r4, %r5, %r3;
	setp.ge.s32 	%p1, %r1, %r2;
	@%p1 bra 	$L__BB2_2;
	cvta.to.global.u64 	%rd3, %rd2;
	cvta.to.global.u64 	%rd4, %rd1;
	mul.wide.s32 	%rd5, %r1, 4;
	add.s64 	%rd6, %rd3, %rd5;
	ld.global.f32 	%f1, [%rd6];
	add.s64 	%rd7, %rd4, %rd5;
	ld.global.f32 	%f2, [%rd7];
	add.f32 	%f3, %f1, %f2;
	st.global.f32 	[%rd7], %f3;
	mul.wide.s32 	%rd8, %r2, 4;
	add.s64 	%rd9, %rd6, %rd8;
	ld.global.f32 	%f4, [%rd9];
	add.s64 	%rd10, %rd7, %rd8;
	ld.global.f32 	%f5, [%rd10];
	add.f32 	%f6, %f4, %f5;
	st.global.f32 	[%rd10], %f6;
$L__BB2_2:
	ret;

}
	// .globl	moveAll
.visible .entry moveAll(
	.param .u64 .ptr .align 1 moveAll_param_0,
	.param .f32 moveAll_param_1,
	.param .f32 moveAll_param_2,
	.param .u32 moveAll_param_3
)
{
	.reg .pred 	%p<2>;
	.reg .b32 	%r<6>;
	.reg .b32 	%f<7>;
	.reg .b64 	%rd<7>;

	ld.param.u64 	%rd1, [moveAll_param_0];
	ld.param.f32 	%f1, [moveAll_param_1];
	ld.param.f32 	%f2, [moveAll_param_2];
	ld.param.u32 	%r2, [moveAll_param_3];
	mov.u32 	%r3, %tid.x;
	mov.u32 	%r4, %ctaid.x;
	mov.u32 	%r5, %ntid.x;
	mad.lo.s32 	%r1, %r4, %r5, %r3;
	setp.ge.s32 	%p1, %r1, %r2;
	@%p1 bra 	$L__BB3_2;
	cvta.to.global.u64 	%rd2, %rd1;
	mul.wide.s32 	%rd3, %r1, 4;
	add.s64 	%rd4, %rd2, %rd3;
	ld.global.f32 	%f3, [%rd4];
	add.f32 	%f4, %f1, %f3;
	st.global.f32 	[%rd4], %f4;
	mul.wide.s32 	%rd5, %r2, 4;
	add.s64 	%rd6, %rd4, %rd5;
	ld.global.f32 	%f5, [%rd6];
	add.f32 	%f6, %f2, %f5;
	st.global.f32 	[%rd6], %f6;
$L__BB3_2:
	ret;

}


// ===== COMPILED SASS (sm_100) =====

	.target	sm_100

	.elftype	@"ET_EXEC"


//--------------------- .note.nv.tkinfo           --------------------------
	.section	.note.nv.tkinfo,"",@"SHT_NOTE"
	.sectionflags	@"SHF_NOTE_NV_TKINFO"
	.tkinfo
        /*0018*/ 	.word	0x00000002
        /*0030*/ 	.string	""
        /*0030*/ 	.string	"ptxas"
        /*0030*/ 	.string	"Cuda compilation tools, release 13.0, V13.0.88"
        /*0030*/ 	.string	"Build cuda_13.0.r13.0/compiler.36424714_0"
        /*0030*/ 	.string	"-arch sm_100 -m 64 "



//--------------------- .note.nv.cuinfo           --------------------------
	.section	.note.nv.cuinfo,"",@"SHT_NOTE"
	.sectionflags	@"SHF_NOTE_NV_CUINFO"
        /*0018*/ 	.short	0x0002
        /*001a*/ 	.short	0x0064
        /*001c*/ 	.short	0x0082
	.zero		2


//--------------------- .nv.info                  --------------------------
	.section	.nv.info,"",@"SHT_CUDA_INFO"
	.align	4


	//----- nvinfo : EIATTR_REGCOUNT
	.align		4
        /*0000*/ 	.byte	0x04, 0x2f
        /*0002*/ 	.short	(.L_2 - .L_1)
	.align		4
.L_1:
        /*0004*/ 	.word	index@(moveBrownian)
        /*0008*/ 	.word	0x00000017


	//----- nvinfo : EIATTR_FRAME_SIZE
	.align		4
.L_2:
        /*000c*/ 	.byte	0x04, 0x11
        /*000e*/ 	.short	(.L_4 - .L_3)
	.align		4
.L_3:
        /*0010*/ 	.word	index@(moveBrownian)
        /*0014*/ 	.word	0x00000000


	//----- nvinfo : EIATTR_REGCOUNT
	.align		4
.L_4:
        /*0018*/ 	.byte	0x04, 0x2f
        /*001a*/ 	.short	(.L_6 - .L_5)
	.align		4
.L_5:
        /*001c*/ 	.word	index@(applyForceField)
        /*0020*/ 	.word	0x0000001c


	//----- nvinfo : EIATTR_FRAME_SIZE
	.align		4
.L_6:
        /*0024*/ 	.byte	0x04, 0x11
        /*0026*/ 	.short	(.L_8 - .L_7)
	.align		4
.L_7:
        /*0028*/ 	.word	index@($__internal_1_$__cuda_sm3x_div_rn_noftz_f32_slowpath)
        /*002c*/ 	.word	0x00000020


	//----- nvinfo : EIATTR_FRAME_SIZE
	.align		4
.L_8:
        /*0030*/ 	.byte	0x04, 0x11
        /*0032*/ 	.short	(.L_10 - .L_9)
	.align		4
.L_9:
        /*0034*/ 	.word	index@($__internal_0_$__cuda_sm20_sqrt_rn_f32_slowpath)
        /*0038*/ 	.word	0x00000020


	//----- nvinfo : EIATTR_FRAME_SIZE
	.align		4
.L_10:
        /*003c*/ 	.byte	0x04, 0x11
        /*003e*/ 	.short	(.L_12 - .L_11)
	.align		4
.L_11:
        /*0040*/ 	.word	index@(applyForceField)
        /*0044*/ 	.word	0x00000020


	//----- nvinfo : EIATTR_REGCOUNT
	.align		4
.L_12:
        /*0048*/ 	.byte	0x04, 0x2f
        /*004a*/ 	.short	(.L_14 - .L_13)
	.align		4
.L_13:
        /*004c*/ 	.word	index@(moveEach)
        /*0050*/ 	.word	0x00000010


	//----- nvinfo : EIATTR_FRAME_SIZE
	.align		4
.L_14:
        /*0054*/ 	.byte	0x04, 0x11
        /*0056*/ 	.short	(.L_16 - .L_15)
	.align		4
.L_15:
        /*0058*/ 	.word	index@(moveEach)
        /*005c*/ 	.word	0x00000000


	//----- nvinfo : EIATTR_REGCOUNT
	.align		4
.L_16:
        /*0060*/ 	.byte	0x04, 0x2f
        /*0062*/ 	.short	(.L_18 - .L_17)
	.align		4
.L_17:
        /*0064*/ 	.word	index@(moveAll)
        /*0068*/ 	.word	0x0000000c


	//----- nvinfo : EIATTR_FRAME_SIZE
	.align		4
.L_18:
        /*006c*/ 	.byte	0x04, 0x11
        /*006e*/ 	.short	(.L_20 - .L_19)
	.align		4
.L_19:
        /*0070*/ 	.word	index@(moveAll)
        /*0074*/ 	.word	0x00000000


	//----- nvinfo : EIATTR_MIN_STACK_SIZE
	.align		4
.L_20:
        /*0078*/ 	.byte	0x04, 0x12
        /*007a*/ 	.short	(.L_22 - .L_21)
	.align		4
.L_21:
        /*007c*/ 	.word	index@(moveAll)
        /*0080*/ 	.word	0x00000000


	//----- nvinfo : EIATTR_MIN_STACK_SIZE
	.align		4
.L_22:
        /*0084*/ 	.byte	0x04, 0x12
        /*0086*/ 	.short	(.L_24 - .L_23)
	.align		4
.L_23:
        /*0088*/ 	.word	index@(moveEach)
        /*008c*/ 	.word	0x00000000


	//----- nvinfo : EIATTR_MIN_STACK_SIZE
	.align		4
.L_24:
        /*0090*/ 	.byte	0x04, 0x12
        /*0092*/ 	.short	(.L_26 - .L_25)
	.align		4
.L_25:
        /*0094*/ 	.word	index@(applyForceField)
        /*0098*/ 	.word	0x00000020


	//----- nvinfo : EIATTR_MIN_STACK_SIZE
	.align		4
.L_26:
        /*009c*/ 	.byte	0x04, 0x12
        /*009e*/ 	.short	(.L_28 - .L_27)
	.align		4
.L_27:
        /*00a0*/ 	.word	index@(moveBrownian)
        /*00a4*/ 	.word	0x00000000
.L_28:


//--------------------- .nv.compat                --------------------------
	.section	.nv.compat,"",@"SHT_CUDA_COMPAT_INFO"
	.align	4
        /*0000*/ 	.byte	0x02, 0x09, 0x00, 0x00, 0x02, 0x02, 0x01, 0x00, 0x02, 0x05, 0x05, 0x00, 0x03, 0x07, 0x01, 0x01
        /*0010*/ 	.byte	0x02, 0x03, 0x00, 0x00, 0x02, 0x06, 0x01, 0x00, 0x04, 0x0b, 0x08, 0x00, 0x01, 0x00, 0x00, 0x00
        /*0020*/ 	.byte	0x00, 0x00, 0x00, 0x00


//--------------------- .nv.info.moveAll          --------------------------
	.section	.nv.info.moveAll,"",@"SHT_CUDA_INFO"
	.sectionflags	@""
	.align	4


	//----- nvinfo : EIATTR_CUDA_API_VERSION
	.align		4
        /*0000*/ 	.byte	0x04, 0x37
        /*0002*/ 	.short	(.L_30 - .L_29)
.L_29:
        /*0004*/ 	.word	0x00000082


	//----- nvinfo : EIATTR_KPARAM_INFO
	.align		4
.L_30:
        /*0008*/ 	.byte	0x04, 0x17
        /*000a*/ 	.short	(.L_32 - .L_31)
.L_31:
        /*000c*/ 	.word	0x00000000
        /*0010*/ 	.short	0x0003
        /*0012*/ 	.short	0x0010
        /*0014*/ 	.byte	0x00, 0xf0, 0x11, 0x00


	//----- nvinfo : EIATTR_KPARAM_INFO
	.align		4
.L_32:
        /*0018*/ 	.byte	0x04, 0x17
        /*001a*/ 	.short	(.L_34 - .L_33)
.L_33:
        /*001c*/ 	.word	0x00000000
        /*0020*/ 	.short	0x0002
        /*0022*/ 	.short	0x000c
        /*0024*/ 	.byte	0x00, 0xf0, 0x11, 0x00


	//----- nvinfo : EIATTR_KPARAM_INFO
	.align		4
.L_34:
        /*0028*/ 	.byte	0x04, 0x17
        /*002a*/ 	.short	(.L_36 - .L_35)
.L_35:
        /*002c*/ 	.word	0x00000000
        /*0030*/ 	.short	0x0001
        /*0032*/ 	.short	0x0008
        /*0034*/ 	.byte	0x00, 0xf0, 0x11, 0x00


	//----- nvinfo : EIATTR_KPARAM_INFO
	.align		4
.L_36:
        /*0038*/ 	.byte	0x04, 0x17
        /*003a*/ 	.short	(.L_38 - .L_37)
.L_37:
        /*003c*/ 	.word	0x00000000
        /*0040*/ 	.short	0x0000
        /*0042*/ 	.short	0x0000
        /*0044*/ 	.byte	0x00, 0xf5, 0x21, 0x00


	//----- nvinfo : EIATTR_SPARSE_MMA_MASK
	.align		4
.L_38:
        /*0048*/ 	.byte	0x03, 0x50
        /*004a*/ 	.short	0x0000


	//----- nvinfo : EIATTR_MAXREG_COUNT
	.align		4
        /*004c*/ 	.byte	0x03, 0x1b
        /*004e*/ 	.short	0x00ff


	//----- nvinfo : EIATTR_MERCURY_ISA_VERSION
	.align		4
        /*0050*/ 	.byte	0x03, 0x5f
        /*0052*/ 	.short	0x0101


	//----- nvinfo : EIATTR_VRC_CTA_INIT_COUNT
	.align		4
        /*0054*/ 	.byte	0x02, 0x4a
	.zero		1
	.zero		1


	//----- nvinfo : EIATTR_EXIT_INSTR_OFFSETS
	.align		4
        /*0058*/ 	.byte	0x04, 0x1c
        /*005a*/ 	.short	(.L_40 - .L_39)


	//   ....[0]....
.L_39:
        /*005c*/ 	.word	0x00000070


	//   ....[1]....
        /*0060*/ 	.word	0x00000130


	//----- nvinfo : EIATTR_CBANK_PARAM_SIZE
	.align		4
.L_40:
        /*0064*/ 	.byte	0x03, 0x19
        /*0066*/ 	.short	0x0014


	//----- nvinfo : EIATTR_PARAM_CBANK
	.align		4
        /*0068*/ 	.byte	0x04, 0x0a
        /*006a*/ 	.short	(.L_42 - .L_41)
	.align		4
.L_41:
        /*006c*/ 	.word	index@(.nv.constant0.moveAll)
        /*0070*/ 	.short	0x0380
        /*0072*/ 	.short	0x0014


	//----- nvinfo : EIATTR_SW_WAR
	.align		4
.L_42:
        /*0074*/ 	.byte	0x04, 0x36
        /*0076*/ 	.short	(.L_44 - .L_43)
.L_43:
        /*0078*/ 	.word	0x00000008
.L_44:


//--------------------- .nv.info.moveEach         --------------------------
	.section	.nv.info.moveEach,"",@"SHT_CUDA_INFO"
	.sectionflags	@""
	.align	4


	//----- nvinfo : EIATTR_CUDA_API_VERSION
	.align		4
        /*0000*/ 	.byte	0x04, 0x37
        /*0002*/ 	.short	(.L_46 - .L_45)
.L_45:
        /*0004*/ 	.word	0x00000082


	//----- nvinfo : EIATTR_KPARAM_INFO
	.align		4
.L_46:
        /*0008*/ 	.byte	0x04, 0x17
        /*000a*/ 	.short	(.L_48 - .L_47)
.L_47:
        /*000c*/ 	.word	0x00000000
        /*0010*/ 	.short	0x0002
        /*0012*/ 	.short	0x0010
        /*0014*/ 	.byte	0x00, 0xf0, 0x11, 0x00


	//----- nvinfo : EIATTR_KPARAM_INFO
	.align		4
.L_48:
        /*0018*/ 	.byte	0x04, 0x17
        /*001a*/ 	.short	(.L_50 - .L_49)
.L_49:
        /*001c*/ 	.word	0x00000000
        /*0020*/ 	.short	0x0001
        /*0022*/ 	.short	0x0008
        /*0024*/ 	.byte	0x00, 0xf5, 0x21, 0x00


	//----- nvinfo : EIATTR_KPARAM_INFO
	.align		4
.L_50:
        /*0028*/ 	.byte	0x04, 0x17
        /*002a*/ 	.short	(.L_52 - .L_51)
.L_51:
        /*002c*/ 	.word	0x00000000
        /*0030*/ 	.short	0x0000
        /*0032*/ 	.short	0x0000
        /*0034*/ 	.byte	0x00, 0xf5, 0x21, 0x00


	//----- nvinfo : EIATTR_SPARSE_MMA_MASK
	.align		4
.L_52:
        /*0038*/ 	.byte	0x03, 0x50
        /*003a*/ 	.short	0x0000


	//----- nvinfo : EIATTR_MAXREG_COUNT
	.align		4
        /*003c*/ 	.byte	0x03, 0x1b
        /*003e*/ 	.short	0x00ff


	//----- nvinfo : EIATTR_MERCURY_ISA_VERSION
	.align		4
        /*0040*/ 	.byte	0x03, 0x5f
        /*0042*/ 	.short	0x0101


	//----- nvinfo : EIATTR_VRC_CTA_INIT_COUNT
	.align		4
        /*0044*/ 	.byte	0x02, 0x4a
	.zero		1
	.zero		1


	//----- nvinfo : EIATTR_EXIT_INSTR_OFFSETS
	.align		4
        /*0048*/ 	.byte	0x04, 0x1c
        /*004a*/ 	.short	(.L_54 - .L_53)


	//   ....[0]....
.L_53:
        /*004c*/ 	.word	0x00000070


	//   ....[1]....
        /*0050*/ 	.word	0x00000170


	//----- nvinfo : EIATTR_CBANK_PARAM_SIZE
	.align		4
.L_54:
        /*0054*/ 	.byte	0x03, 0x19
        /*0056*/ 	.short	0x0014


	//----- nvinfo : EIATTR_PARAM_CBANK
	.align		4
        /*0058*/ 	.byte	0x04, 0x0a
        /*005a*/ 	.short	(.L_56 - .L_55)
	.align		4
.L_55:
        /*005c*/ 	.word	index@(.nv.constant0.moveEach)
        /*0060*/ 	.short	0x0380
        /*0062*/ 	.short	0x0014


	//----- nvinfo : EIATTR_SW_WAR
	.align		4
.L_56:
        /*0064*/ 	.byte	0x04, 0x36
        /*0066*/ 	.short	(.L_58 - .L_57)
.L_57:
        /*0068*/ 	.word	0x00000008
.L_58:


//--------------------- .nv.info.applyForceField  --------------------------
	.section	.nv.info.applyForceField,"",@"SHT_CUDA_INFO"
	.sectionflags	@""
	.align	4


	//----- nvinfo : EIATTR_CUDA_API_VERSION
	.align		4
        /*0000*/ 	.byte	0x04, 0x37
        /*0002*/ 	.short	(.L_60 - .L_59)
.L_59:
        /*0004*/ 	.word	0x00000082


	//----- nvinfo : EIATTR_KPARAM_INFO
	.align		4
.L_60:
        /*0008*/ 	.byte	0x04, 0x17
        /*000a*/ 	.short	(.L_62 - .L_61)
.L_61:
        /*000c*/ 	.word	0x00000000
        /*0010*/ 	.short	0x0002
        /*0012*/ 	.short	0x000c
        /*0014*/ 	.byte	0x00, 0xf0, 0x11, 0x00


	//----- nvinfo : EIATTR_KPARAM_INFO
	.align		4
.L_62:
        /*0018*/ 	.byte	0x04, 0x17
        /*001a*/ 	.short	(.L_64 - .L_63)
.L_63:
        /*001c*/ 	.word	0x00000000
        /*0020*/ 	.short	0x0001
        /*0022*/ 	.short	0x0008
        /*0024*/ 	.byte	0x00, 0xf0, 0x11, 0x00


	//----- nvinfo : EIATTR_KPARAM_INFO
	.align		4
.L_64:
        /*0028*/ 	.byte	0x04, 0x17
        /*002a*/ 	.short	(.L_66 - .L_65)
.L_65:
        /*002c*/ 	.word	0x00000000
        /*0030*/ 	.short	0x0000
        /*0032*/ 	.short	0x0000
        /*0034*/ 	.byte	0x00, 0xf5, 0x21, 0x00


	//----- nvinfo : EIATTR_SPARSE_MMA_MASK
	.align		4
.L_66:
        /*0038*/ 	.byte	0x03, 0x50
        /*003a*/ 	.short	0x0000


	//----- nvinfo : EIATTR_MAXREG_COUNT
	.align		4
        /*003c*/ 	.byte	0x03, 0x1b
        /*003e*/ 	.short	0x00ff


	//----- nvinfo : EIATTR_MERCURY_ISA_VERSION
	.align		4
        /*0040*/ 	.byte	0x03, 0x5f
        /*0042*/ 	.short	0x0101


	//----- nvinfo : EIATTR_VRC_CTA_INIT_COUNT
	.align		4
        /*0044*/ 	.byte	0x02, 0x4a
	.zero		1
	.zero		1


	//----- nvinfo : EIATTR_EXIT_INSTR_OFFSETS
	.align		4
        /*0048*/ 	.byte	0x04, 0x1c
        /*004a*/ 	.short	(.L_68 - .L_67)


	//   ....[0]....
.L_67:
        /*004c*/ 	.word	0x00000080


	//   ....[1]....
        /*0050*/ 	.word	0x00001e30


	//----- nvinfo : EIATTR_CRS_STACK_SIZE
	.align		4
.L_68:
        /*0054*/ 	.byte	0x04, 0x1e
        /*0056*/ 	.short	(.L_70 - .L_69)
.L_69:
        /*0058*/ 	.word	0x00000000


	//----- nvinfo : EIATTR_CBANK_PARAM_SIZE
	.align		4
.L_70:
        /*005c*/ 	.byte	0x03, 0x19
        /*005e*/ 	.short	0x0010


	//----- nvinfo : EIATTR_PARAM_CBANK
	.align		4
        /*0060*/ 	.byte	0x04, 0x0a
        /*0062*/ 	.short	(.L_72 - .L_71)
	.align		4
.L_71:
        /*0064*/ 	.word	index@(.nv.constant0.applyForceField)
        /*0068*/ 	.short	0x0380
        /*006a*/ 	.short	0x0010


	//----- nvinfo : EIATTR_SW_WAR
	.align		4
.L_72:
        /*006c*/ 	.byte	0x04, 0x36
        /*006e*/ 	.short	(.L_74 - .L_73)
.L_73:
        /*0070*/ 	.word	0x00000008
.L_74:


//--------------------- .nv.info.moveBrownian     --------------------------
	.section	.nv.info.moveBrownian,"",@"SHT_CUDA_INFO"
	.sectionflags	@""
	.align	4


	//----- nvinfo : EIATTR_CUDA_API_VERSION
	.align		4
        /*0000*/ 	.byte	0x04, 0x37
        /*0002*/ 	.short	(.L_76 - .L_75)
.L_75:
        /*0004*/ 	.word	0x00000082


	//----- nvinfo : EIATTR_KPARAM_INFO
	.align		4
.L_76:
        /*0008*/ 	.byte	0x04, 0x17
        /*000a*/ 	.short	(.L_78 - .L_77)
.L_77:
        /*000c*/ 	.word	0x00000000
        /*0010*/ 	.short	0x0003
        /*0012*/ 	.short	0x0014
        /*0014*/ 	.byte	0x00, 0xf0, 0x11, 0x00


	//----- nvinfo : EIATTR_KPARAM_INFO
	.align		4
.L_78:
        /*0018*/ 	.byte	0x04, 0x17
        /*001a*/ 	.short	(.L_80 - .L_79)
.L_79:
        /*001c*/ 	.word	0x00000000
        /*0020*/ 	.short	0x0002
        /*0022*/ 	.short	0x0010
        /*0024*/ 	.byte	0x00, 0xf0, 0x11, 0x00


	//----- nvinfo : EIATTR_KPARAM_INFO
	.align		4
.L_80:
        /*0028*/ 	.byte	0x04, 0x17
        /*002a*/ 	.short	(.L_82 - .L_81)
.L_81:
        /*002c*/ 	.word	0x00000000
        /*0030*/ 	.short	0x0001
        /*0032*/ 	.short	0x0008
        /*0034*/ 	.byte	0x00, 0xf5, 0x21, 0x00


	//----- nvinfo : EIATTR_KPARAM_INFO
	.align		4
.L_82:
        /*0038*/ 	.byte	0x04, 0x17
        /*003a*/ 	.short	(.L_84 - .L_83)
.L_83:
        /*003c*/ 	.word	0x00000000
        /*0040*/ 	.short	0x0000
        /*0042*/ 	.short	0x0000
        /*0044*/ 	.byte	0x00, 0xf5, 0x21, 0x00


	//----- nvinfo : EIATTR_SPARSE_MMA_MASK
	.align		4
.L_84:
        /*0048*/ 	.byte	0x03, 0x50
        /*004a*/ 	.short	0x0000


	//----- nvinfo : EIATTR_MAXREG_COUNT
	.align		4
        /*004c*/ 	.byte	0x03, 0x1b
        /*004e*/ 	.short	0x00ff


	//----- nvinfo : EIATTR_MERCURY_ISA_VERSION
	.align		4
        /*0050*/ 	.byte	0x03, 0x5f
        /*0052*/ 	.short	0x0101


	//----- nvinfo : EIATTR_VRC_CTA_INIT_COUNT
	.align		4
        /*0054*/ 	.byte	0x02, 0x4a
	.zero		1
	.zero		1


	//----- nvinfo : EIATTR_EXIT_INSTR_OFFSETS
	.align		4
        /*0058*/ 	.byte	0x04, 0x1c
        /*005a*/ 	.short	(.L_86 - .L_85)


	//   ....[0]....
.L_85:
        /*005c*/ 	.word	0x00000070


	//   ....[1]....
        /*0060*/ 	.word	0x00001080


	//----- nvinfo : EIATTR_CRS_STACK_SIZE
	.align		4
.L_86:
        /*0064*/ 	.byte	0x04, 0x1e
        /*0066*/ 	.short	(.L_88 - .L_87)
.L_87:
        /*0068*/ 	.word	0x00000000


	//----- nvinfo : EIATTR_CBANK_PARAM_SIZE
	.align		4
.L_88:
        /*006c*/ 	.byte	0x03, 0x19
        /*006e*/ 	.short	0x0018


	//----- nvinfo : EIATTR_PARAM_CBANK
	.align		4
        /*0070*/ 	.byte	0x04, 0x0a
        /*0072*/ 	.short	(.L_90 - .L_89)
	.align		4
.L_89:
        /*0074*/ 	.word	index@(.nv.constant0.moveBrownian)
        /*0078*/ 	.short	0x0380
        /*007a*/ 	.short	0x0018


	//----- nvinfo : EIATTR_SW_WAR
	.align		4
.L_90:
        /*007c*/ 	.byte	0x04, 0x36
        /*007e*/ 	.short	(.L_92 - .L_91)
.L_91:
        /*0080*/ 	.word	0x00000008
.L_92:


//--------------------- .nv.callgraph             --------------------------
	.section	.nv.callgraph,"",@"SHT_CUDA_CALLGRAPH"
	.align	4
	.sectionentsize	8
	.align		4
        /*0000*/ 	.word	0x00000000
	.align		4
        /*0004*/ 	.word	0xffffffff
	.align		4
        /*0008*/ 	.word	0x00000000
	.align		4
        /*000c*/ 	.word	0xfffffffe
	.align		4
        /*0010*/ 	.word	0x00000000
	.align		4
        /*0014*/ 	.word	0xfffffffd
	.align		4
        /*0018*/ 	.word	0x00000000
	.align		4
        /*001c*/ 	.word	0xfffffffc


//--------------------- .nv.constant4             --------------------------
	.section	.nv.constant4,"a",@progbits
	.align	8
	.align		8
.nv.constant4:
        /*0000*/ 	.dword	__cudart_i2opi_f


//--------------------- .text.moveAll             --------------------------
	.section	.text.moveAll,"ax",@progbits
	.align	128
        .global         moveAll
        .type           moveAll,@function
        .size           moveAll,(.L_x_51 - moveAll)
        .other          moveAll,@"STO_CUDA_ENTRY STV_DEFAULT"
moveAll:
.text.moveAll:
[----:B------:R-:W-:Y:S01]  /*0000*/  LDC R1, c[0x0][0x37c] ;  /* 0x0000df00ff017b82 */ /* 0x000fe20000000800 */
[----:B------:R-:W0:Y:S07]  /*0010*/  S2R R5, SR_TID.X ;  /* 0x0000000000057919 */ /* 0x000e2e0000002100 */
[----:B------:R-:W0:Y:S08]  /*0020*/  S2UR UR4, SR_CTAID.X ;  /* 0x00000000000479c3 */ /* 0x000e300000002500 */
[----:B------:R-:W0:Y:S08]  /*0030*/  LDC R0, c[0x0][0x360] ;  /* 0x0000d800ff007b82 */ /* 0x000e300000000800 */
[----:B------:R-:W1:Y:S01]  /*0040*/  LDC R4, c[0x0][0x390] ;  /* 0x0000e400ff047b82 */ /* 0x000e620000000800 */
[----:B0-----:R-:W-:-:S05]  /*0050*/  IMAD R5, R0, UR4, R5 ;  /* 0x0000000400057c24 */ /* 0x001fca000f8e0205 */
[----:B-1----:R-:W-:-:S13]  /*0060*/  ISETP.GE.AND P0, PT, R5, R4, PT ;  /* 0x000000040500720c */ /* 0x002fda0003f06270 */
[----:B------:R-:W-:Y:S05]  /*0070*/  @P0 EXIT ;  /* 0x000000000000094d */ /* 0x000fea0003800000 */
[----:B------:R-:W0:Y:S01]  /*0080*/  LDC.64 R2, c[0x0][0x380] ;  /* 0x0000e000ff027b82 */ /* 0x000e220000000a00 */
[----:B------:R-:W1:Y:S01]  /*0090*/  LDCU.64 UR4, c[0x0][0x358] ;  /* 0x00006b00ff0477ac */ /* 0x000e620008000a00 */
[----:B------:R-:W2:Y:S01]  /*00a0*/  LDCU.64 UR6, c[0x0][0x388] ;  /* 0x00007100ff0677ac */ /* 0x000ea20008000a00 */
[----:B0-----:R-:W-:-:S05]  /*00b0*/  IMAD.WIDE R2, R5, 0x4, R2 ;  /* 0x0000000405027825 */ /* 0x001fca00078e0202 */
[----:B-1----:R-:W2:Y:S01]  /*00c0*/  LDG.E R0, desc[UR4][R2.64] ;  /* 0x0000000402007981 */ /* 0x002ea2000c1e1900 */
[----:B------:R-:W-:-:S04]  /*00d0*/  IMAD.WIDE R4, R4, 0x4, R2 ;  /* 0x0000000404047825 */ /* 0x000fc800078e0202 */
[----:B--2---:R-:W-:-:S05]  /*00e0*/  FADD R7, R0, UR6 ;  /* 0x0000000600077e21 */ /* 0x004fca0008000000 */
[----:B------:R-:W-:Y:S04]  /*00f0*/  STG.E desc[UR4][R2.64], R7 ;  /* 0x0000000702007986 */ /* 0x000fe8000c101904 */
[----:B------:R-:W2:Y:S02]  /*0100*/  LDG.E R0, desc[UR4][R4.64] ;  /* 0x0000000404007981 */ /* 0x000ea4000c1e1900 */
[----:B--2---:R-:W-:-:S05]  /*0110*/  FADD R9, R0, UR7 ;  /* 0x0000000700097e21 */ /* 0x004fca0008000000 */
[----:B------:R-:W-:Y:S01]  /*0120*/  STG.E desc[UR4][R4.64], R9 ;  /* 0x0000000904007986 */ /* 0x000fe2000c101904 */
[----:B------:R-:W-:Y:S05]  /*0130*/  EXIT ;  /* 0x000000000000794d */ /* 0x000fea0003800000 */
.L_x_0:
[----:B------:R-:W-:-:S00]  /*0140*/  BRA `(.L_x_0) ;  /* 0xfffffffc00fc7947 */ /* 0x000fc0000383ffff */
[----:B------:R-:W-:-:S00]  /*0150*/  NOP ;  /* 0x0000000000007918 */ /* 0x000fc00000000000 */
        /* <DEDUP_REMOVED lines=10> */
.L_x_51:


//--------------------- .text.moveEach            --------------------------
	.section	.text.moveEach,"ax",@progbits
	.align	128
        .global         moveEach
        .type           moveEach,@function
        .size           moveEach,(.L_x_52 - moveEach)
        .other          moveEach,@"STO_CUDA_ENTRY STV_DEFAULT"
moveEach:
.text.moveEach:
        /* <DEDUP_REMOVED lines=9> */
[----:B------:R-:W1:Y:S07]  /*0090*/  LDCU.64 UR4, c[0x0][0x358] ;  /* 0x00006b00ff0477ac */ /* 0x000e6e0008000a00 */
[----:B------:R-:W2:Y:S01]  /*00a0*/  LDC.64 R4, c[0x0][0x380] ;  /* 0x0000e000ff047b82 */ /* 0x000ea20000000a00 */
[----:B0-----:R-:W-:-:S05]  /*00b0*/  IMAD.WIDE R2, R7, 0x4, R2 ;  /* 0x0000000407027825 */ /* 0x001fca00078e0202 */
[----:B-1----:R-:W3:Y:S01]  /*00c0*/  LDG.E R0, desc[UR4][R2.64] ;  /* 0x0000000402007981 */ /* 0x002ee2000c1e1900 */
[----:B--2---:R-:W-:-:S05]  /*00d0*/  IMAD.WIDE R4, R7, 0x4, R4 ;  /* 0x0000000407047825 */ /* 0x004fca00078e0204 */
[----:B------:R-:W3:Y:S02]  /*00e0*/  LDG.E R7, desc[UR4][R4.64] ;  /* 0x0000000404077981 */ /* 0x000ee4000c1e1900 */
[----:B---3--:R-:W-:Y:S01]  /*00f0*/  FADD R11, R0, R7 ;  /* 0x00000007000b7221 */ /* 0x008fe20000000000 */
[----:B------:R-:W-:-:S04]  /*0100*/  IMAD.WIDE R6, R9, 0x4, R2 ;  /* 0x0000000409067825 */ /* 0x000fc800078e0202 */
[----:B------:R-:W-:Y:S01]  /*0110*/  IMAD.WIDE R8, R9, 0x4, R4 ;  /* 0x0000000409087825 */ /* 0x000fe200078e0204 */
[----:B------:R-:W-:Y:S04]  /*0120*/  STG.E desc[UR4][R4.64], R11 ;  /* 0x0000000b04007986 */ /* 0x000fe8000c101904 */
[----:B------:R-:W2:Y:S04]  /*0130*/  LDG.E R6, desc[UR4][R6.64] ;  /* 0x0000000406067981 */ /* 0x000ea8000c1e1900 */
[----:B------:R-:W2:Y:S02]  /*0140*/  LDG.E R13, desc[UR4][R8.64] ;  /* 0x00000004080d7981 */ /* 0x000ea4000c1e1900 */
[----:B--2---:R-:W-:-:S05]  /*0150*/  FADD R13, R6, R13 ;  /* 0x0000000d060d7221 */ /* 0x004fca0000000000 */
[----:B------:R-:W-:Y:S01]  /*0160*/  STG.E desc[UR4][R8.64], R13 ;  /* 0x0000000d08007986 */ /* 0x000fe2000c101904 */
[----:B------:R-:W-:Y:S05]  /*0170*/  EXIT ;  /* 0x000000000000794d */ /* 0x000fea0003800000 */
.L_x_1:
        /* <DEDUP_REMOVED lines=16> */
.L_x_52:


//--------------------- .text.applyForceField     --------------------------
	.section	.text.applyForceField,"ax",@progbits
	.align	128
        .global         applyForceField
        .type           applyForceField,@function
        .size           applyForceField,(.L_x_50 - applyForceField)
        .other          applyForceField,@"STO_CUDA_ENTRY STV_DEFAULT"
applyForceField:
.text.applyForceField:
[----:B------:R-:W0:Y:S01]  /*0000*/  LDC R1, c[0x0][0x37c] ;  /* 0x0000df00ff017b82 */ /* 0x000e220000000800 */
[----:B------:R-:W1:Y:S07]  /*0010*/  S2R R14, SR_TID.X ;  /* 0x00000000000e7919 */ /* 0x000e6e0000002100 */
[----:B------:R-:W1:Y:S01]  /*0020*/  S2UR UR4, SR_CTAID.X ;  /* 0x00000000000479c3 */ /* 0x000e620000002500 */
[----:B0-----:R-:W-:-:S07]  /*0030*/  IADD3 R1, PT, PT, R1, -0x20, RZ ;  /* 0xffffffe001017810 */ /* 0x001fce0007ffe0ff */
[----:B------:R-:W1:Y:S08]  /*0040*/  LDC R3, c[0x0][0x360] ;  /* 0x0000d800ff037b82 */ /* 0x000e700000000800 */
[----:B------:R-:W0:Y:S01]  /*0050*/  LDC R9, c[0x0][0x388] ;  /* 0x0000e200ff097b82 */ /* 0x000e220000000800 */
[----:B-1----:R-:W-:-:S05]  /*0060*/  IMAD R14, R3, UR4, R14 ;  /* 0x00000004030e7c24 */ /* 0x002fca000f8e020e */
[----:B0-----:R-:W-:-:S13]  /*0070*/  ISETP.GE.AND P0, PT, R14, R9, PT ;  /* 0x000000090e00720c */ /* 0x001fda0003f06270 */
[----:B------:R-:W-:Y:S05]  /*0080*/  @P0 EXIT ;  /* 0x000000000000094d */ /* 0x000fea0003800000 */
[----:B------:R-:W0:Y:S01]  /*0090*/  LDC.64 R6, c[0x0][0x380] ;  /* 0x0000e000ff067b82 */ /* 0x000e220000000a00 */
[----:B------:R-:W-:Y:S01]  /*00a0*/  ISETP.GE.AND P0, PT, R9, 0x1, PT ;  /* 0x000000010900780c */ /* 0x000fe20003f06270 */
[----:B------:R-:W1:Y:S01]  /*00b0*/  LDCU.64 UR6, c[0x0][0x358] ;  /* 0x00006b00ff0677ac */ /* 0x000e620008000a00 */
[----:B------:R-:W-:Y:S01]  /*00c0*/  CS2R R12, SRZ ;  /* 0x00000000000c7805 */ /* 0x000fe2000001ff00 */
[----:B0-----:R-:W-:-:S04]  /*00d0*/  IMAD.WIDE R6, R14, 0x4, R6 ;  /* 0x000000040e067825 */ /* 0x001fc800078e0206 */
[----:B------:R-:W-:-:S06]  /*00e0*/  IMAD.WIDE R8, R9, 0x4, R6 ;  /* 0x0000000409087825 */ /* 0x000fcc00078e0206 */
[----:B-1----:R-:W-:Y:S05]  /*00f0*/  @!P0 BRA `(.L_x_2) ;  /* 0x0000001c00348947 */ /* 0x002fea0003800000 */
[----:B------:R-:W-:Y:S01]  /*0100*/  HFMA2 R11, -RZ, RZ, 0, 0 ;  /* 0x00000000ff0b7431 */ /* 0x000fe200000001ff */
[----:B------:R-:W-:-:S07]  /*0110*/  CS2R R12, SRZ ;  /* 0x00000000000c7805 */ /* 0x000fce000001ff00 */
.L_x_24:
[----:B------:R-:W-:Y:S01]  /*0120*/  ISETP.NE.AND P0, PT, R11, R14, PT ;  /* 0x0000000e0b00720c */ /* 0x000fe20003f05270 */
[----:B------:R-:W-:-:S12]  /*0130*/  BSSY.RECONVERGENT B0, `(.L_x_3) ;  /* 0x00001c5000007945 */ /* 0x000fd80003800200 */
[----:B------:R-:W-:Y:S05]  /*0140*/  @!P0 BRA `(.L_x_4) ;  /* 0x0000001c000c8947 */ /* 0x000fea0003800000 */
[----:B------:R-:W0:Y:S08]  /*0150*/  LDC R0, c[0x0][0x388] ;  /* 0x0000e200ff007b82 */ /* 0x000e300000000800 */
[----:B------:R-:W1:Y:S01]  /*0160*/  LDC.64 R18, c[0x0][0x380] ;  /* 0x0000e000ff127b82 */ /* 0x000e620000000a00 */
[C---:B0-----:R-:W-:Y:S02]  /*0170*/  IMAD.IADD R3, R11.reuse, 0x1, R0 ;  /* 0x000000010b037824 */ /* 0x041fe400078e0200 */
[----:B------:R-:W2:Y:S01]  /*0180*/  LDG.E R0, desc[UR6][R6.64] ;  /* 0x0000000606007981 */ /* 0x000ea2000c1e1900 */
[----:B-1----:R-:W-:-:S04]  /*0190*/  IMAD.WIDE.U32 R16, R11, 0x4, R18 ;  /* 0x000000040b107825 */ /* 0x002fc800078e0012 */
[----:B------:R-:W-:Y:S01]  /*01a0*/  IMAD.WIDE.U32 R18, R3, 0x4, R18 ;  /* 0x0000000403127825 */ /* 0x000fe200078e0012 */
[----:B------:R-:W2:Y:S04]  /*01b0*/  LDG.E R5, desc[UR6][R16.64] ;  /* 0x0000000610057981 */ /* 0x000ea8000c1e1900 */
[----:B------:R-:W3:Y:S04]  /*01c0*/  LDG.E R2, desc[UR6][R18.64] ;  /* 0x0000000612027981 */ /* 0x000ee8000c1e1900 */
[----:B------:R-:W3:Y:S01]  /*01d0*/  LDG.E R3, desc[UR6][R8.64] ;  /* 0x0000000608037981 */ /* 0x000ee2000c1e1900 */
[----:B------:R-:W-:Y:S01]  /*01e0*/  BSSY.RECONVERGENT B1, `(.L_x_5) ;  /* 0x0000011000017945 */ /* 0x000fe20003800200 */
[----:B--2---:R-:W-:Y:S01]  /*01f0*/  FADD R5, R5, -R0 ;  /* 0x8000000005057221 */ /* 0x004fe20000000000 */
[----:B---3--:R-:W-:-:S05]  /*0200*/  FADD R2, R2, -R3 ;  /* 0x8000000302027221 */ /* 0x008fca0000000000 */
[----:B------:R-:W-:-:S04]  /*0210*/  FSETP.GT.AND P4, PT, |R2|, |R5|, PT ;  /* 0x400000050200720b */ /* 0x000fc80003f84200 */
[----:B------:R-:W-:-:S04]  /*0220*/  FSEL R3, |R2|, |R5|, P4 ;  /* 0x4000000502037208 */ /* 0x000fc80002000200 */
[----:B------:R-:W0:Y:S01]  /*0230*/  MUFU.RCP R4, R3 ;  /* 0x0000000300047308 */ /* 0x000e220000001000 */
[----:B------:R-:W-:-:S07]  /*0240*/  FSEL R0, |R5|, |R2|, P4 ;  /* 0x4000000205007208 */ /* 0x000fce0002000200 */
[----:B------:R-:W1:Y:S01]  /*0250*/  FCHK P0, R0, R3 ;  /* 0x0000000300007302 */ /* 0x000e620000000000 */
[----:B0-----:R-:W-:-:S04]  /*0260*/  FFMA R15, -R3, R4, 1 ;  /* 0x3f800000030f7423 */ /* 0x001fc80000000104 */
[----:B------:R-:W-:-:S04]  /*0270*/  FFMA R15, R4, R15, R4 ;  /* 0x0000000f040f7223 */ /* 0x000fc80000000004 */
[----:B------:R-:W-:-:S04]  /*0280*/  FFMA R4, R0, R15, RZ ;  /* 0x0000000f00047223 */ /* 0x000fc800000000ff */
[----:B------:R-:W-:-:S04]  /*0290*/  FFMA R10, -R3, R4, R0 ;  /* 0x00000004030a7223 */ /* 0x000fc80000000100 */
[----:B------:R-:W-:Y:S01]  /*02a0*/  FFMA R4, R15, R10, R4 ;  /* 0x0000000a0f047223 */ /* 0x000fe20000000004 */
[----:B-1----:R-:W-:Y:S06]  /*02b0*/  @!P0 BRA `(.L_x_6) ;  /* 0x00000000000c8947 */ /* 0x002fec0003800000 */
[----:B------:R-:W-:-:S07]  /*02c0*/  MOV R4, 0x2e0 ;  /* 0x000002e000047802 */ /* 0x000fce0000000f00 */
[----:B------:R-:W-:Y:S05]  /*02d0*/  CALL.REL.NOINC `($__internal_1_$__cuda_sm3x_div_rn_noftz_f32_slowpath) ;  /* 0x0000001c00387944 */ /* 0x000fea0003c00000 */
[----:B------:R-:W-:-:S07]  /*02e0*/  MOV R4, R0 ;  /* 0x0000000000047202 */ /* 0x000fce0000000f00 */
.L_x_6:
[----:B------:R-:W-:Y:S05]  /*02f0*/  BSYNC.RECONVERGENT B1 ;  /* 0x0000000000017941 */ /* 0x000fea0003800200 */
.L_x_5:
[----:B------:R-:W-:Y:S02]  /*0300*/  IMAD.MOV.U32 R15, RZ, RZ, 0x3b33710b ;  /* 0x3b33710bff0f7424 */ /* 0x000fe400078e00ff */
[----:B------:R-:W-:Y:S01]  /*0310*/  FMUL R0, R4, R4 ;  /* 0x0000000404007220 */ /* 0x000fe20000400000 */
[----:B------:R-:W-:Y:S01]  /*0320*/  FSETP.NEU.AND P0, PT, R5, 1, PT ;  /* 0x3f8000000500780b */ /* 0x000fe20003f0d000 */
[----:B------:R-:W-:Y:S01]  /*0330*/  BSSY.RECONVERGENT B1, `(.L_x_7) ;  /* 0x0000052000017945 */ /* 0x000fe20003800200 */
[----:B------:R-:W-:Y:S01]  /*0340*/  FSETP.NEU.AND P1, PT, R3, RZ, PT ;  /* 0x000000ff0300720b */ /* 0x000fe20003f2d000 */
[C---:B------:R-:W-:Y:S01]  /*0350*/  FFMA R15, R0.reuse, R15, -0.015681877732276916504 ;  /* 0xbc807748000f7423 */ /* 0x040fe2000000000f */
[C---:B------:R-:W-:Y:S02]  /*0360*/  ISETP.GE.AND P2, PT, R5.reuse, RZ, PT ;  /* 0x000000ff0500720c */ /* 0x040fe40003f46270 */
[----:B------:R-:W-:Y:S01]  /*0370*/  FSETP.NEU.AND P3, PT, |R5|, |R2|, PT ;  /* 0x400000020500720b */ /* 0x000fe20003f6d200 */
[----:B------:R-:W-:Y:S01]  /*0380*/  FFMA R15, R0, R15, 0.042200751602649688721 ;  /* 0x3d2cdab2000f7423 */ /* 0x000fe2000000000f */
[----:B------:R-:W-:-:S03]  /*0390*/  MOV R10, 0x3f800000 ;  /* 0x3f800000000a7802 */ /* 0x000fc60000000f00 */
[----:B------:R-:W-:-:S04]  /*03a0*/  FFMA R15, R0, R15, -0.074792981147766113281 ;  /* 0xbd992d10000f7423 */ /* 0x000fc8000000000f */
[----:B------:R-:W-:-:S04]  /*03b0*/  FFMA R15, R0, R15, 0.10640415549278259277 ;  /* 0x3dd9ea6c000f7423 */ /* 0x000fc8000000000f */
[----:B------:R-:W-:-:S04]  /*03c0*/  FFMA R15, R0, R15, -0.14207722246646881104 ;  /* 0xbe117cb1000f7423 */ /* 0x000fc8000000000f */
[----:B------:R-:W-:-:S04]  /*03d0*/  FFMA R15, R0, R15, 0.19993925094604492188 ;  /* 0x3e4cbce0000f7423 */ /* 0x000fc8000000000f */
[----:B------:R-:W-:-:S04]  /*03e0*/  FFMA R15, R0, R15, -0.33333197236061096191 ;  /* 0xbeaaaa7d000f7423 */ /* 0x000fc8000000000f */
[----:B------:R-:W-:Y:S01]  /*03f0*/  FMUL R3, R0, R15 ;  /* 0x0000000f00037220 */ /* 0x000fe20000400000 */
[----:B------:R-:W-:-:S03]  /*0400*/  HFMA2 R0, -RZ, RZ, 1.857421875, -1409 ;  /* 0x3f6ee581ff007431 */ /* 0x000fc600000001ff */
[----:B------:R-:W-:-:S04]  /*0410*/  FFMA R3, R3, R4, R4 ;  /* 0x0000000403037223 */ /* 0x000fc80000000004 */
[----:B------:R-:W-:Y:S01]  /*0420*/  FFMA R4, R0, 1.6832555532455444336, -R3 ;  /* 0x3fd774eb00047823 */ /* 0x000fe20000000803 */
[----:B------:R-:W-:Y:S06]  /*0430*/  @!P0 BRA `(.L_x_8) ;  /* 0x0000000400048947 */ /* 0x000fec0003800000 */
[----:B------:R-:W-:-:S13]  /*0440*/  FSETP.NAN.AND P0, PT, |R5|, |R5|, PT ;  /* 0x400000050500720b */ /* 0x000fda0003f08200 */
[----:B------:R-:W-:Y:S01]  /*0450*/  @P0 FADD R10, R5, 2 ;  /* 0x40000000050a0421 */ /* 0x000fe20000000000 */
[----:B------:R-:W-:Y:S06]  /*0460*/  @P0 BRA `(.L_x_8) ;  /* 0x0000000000f80947 */ /* 0x000fec0003800000 */
[C---:B------:R-:W-:Y:S01]  /*0470*/  FMUL R10, |R5|.reuse, 16777216 ;  /* 0x4b800000050a7820 */ /* 0x040fe20000400200 */
[----:B------:R-:W-:Y:S01]  /*0480*/  FSETP.GEU.AND P0, PT, |R5|, 1.175494350822287508e-38, PT ;  /* 0x008000000500780b */ /* 0x000fe20003f0e200 */
[----:B------:R-:W-:-:S03]  /*0490*/  HFMA2 R20, -RZ, RZ, 0.771484375, 0.21533203125 ;  /* 0x3a2c32e4ff147431 */ /* 0x000fc600000001ff */
[----:B------:R-:W-:Y:S02]  /*04a0*/  FSEL R10, R10, |R5|, !P0 ;  /* 0x400000050a0a7208 */ /* 0x000fe40004000000 */
[----:B------:R-:W-:Y:S02]  /*04b0*/  FSEL R18, RZ, -24, P0 ;  /* 0xc1c00000ff127808 */ /* 0x000fe40000000000 */
[----:B------:R-:W-:Y:S01]  /*04c0*/  FSETP.NEU.AND P0, PT, |R5|, +INF , PT ;  /* 0x7f8000000500780b */ /* 0x000fe20003f0d200 */
[----:B------:R-:W-:-:S03]  /*04d0*/  VIADD R15, R10, 0xc0cafb0d ;  /* 0xc0cafb0d0a0f7836 */ /* 0x000fc60000000000 */
[----:B------:R-:W-:Y:S02]  /*04e0*/  FSETP.NEU.AND P0, PT, R5, RZ, P0 ;  /* 0x000000ff0500720b */ /* 0x000fe4000070d000 */
[----:B------:R-:W-:-:S04]  /*04f0*/  LOP3.LUT R15, R15, 0xff800000, RZ, 0xc0, !PT ;  /* 0xff8000000f0f7812 */ /* 0x000fc800078ec0ff */
[-C--:B------:R-:W-:Y:S02]  /*0500*/  IADD3 R10, PT, PT, R10, -R15.reuse, RZ ;  /* 0x8000000f0a0a7210 */ /* 0x080fe40007ffe0ff */
[----:B------:R-:W-:-:S03]  /*0510*/  I2FP.F32.S32 R15, R15 ;  /* 0x0000000f000f7245 */ /* 0x000fc60000201400 */
[C---:B------:R-:W-:Y:S01]  /*0520*/  FADD R16, R10.reuse, 1 ;  /* 0x3f8000000a107421 */ /* 0x040fe20000000000 */
[----:B------:R-:W-:Y:S01]  /*0530*/  FADD R21, R10, -1 ;  /* 0xbf8000000a157421 */ /* 0x000fe20000000000 */
[----:B------:R-:W-:-:S03]  /*0540*/  FFMA R19, R15, 1.1920928955078125e-07, R18 ;  /* 0x340000000f137823 */ /* 0x000fc60000000012 */
[----:B------:R-:W-:Y:S01]  /*0550*/  FADD R17, R21, R21 ;  /* 0x0000001515117221 */ /* 0x000fe20000000000 */
[----:B------:R-:W0:Y:S03]  /*0560*/  MUFU.RCP R16, R16 ;  /* 0x0000001000107308 */ /* 0x000e260000001000 */
[----:B0-----:R-:W-:-:S04]  /*0570*/  FMUL R10, R16, R17 ;  /* 0x00000011100a7220 */ /* 0x001fc80000400000 */
[----:B------:R-:W-:Y:S01]  /*0580*/  FADD R18, R21, -R10 ;  /* 0x8000000a15127221 */ /* 0x000fe20000000000 */
[C---:B------:R-:W-:Y:S01]  /*0590*/  FMUL R17, R10.reuse, R10 ;  /* 0x0000000a0a117220 */ /* 0x040fe20000400000 */
[----:B------:R-:W-:Y:S02]  /*05a0*/  FFMA R15, R10, 1.4426950216293334961, R19 ;  /* 0x3fb8aa3b0a0f7823 */ /* 0x000fe40000000013 */
[----:B------:R-:W-:Y:S01]  /*05b0*/  FADD R18, R18, R18 ;  /* 0x0000001212127221 */ /* 0x000fe20000000000 */
[----:B------:R-:W-:Y:S01]  /*05c0*/  FFMA R20, R17, R20, 0.0032181653659790754318 ;  /* 0x3b52e7db11147423 */ /* 0x000fe20000000014 */
[----:B------:R-:W-:Y:S02]  /*05d0*/  FADD R19, R19, -R15 ;  /* 0x8000000f13137221 */ /* 0x000fe40000000000 */
[----:B------:R-:W-:Y:S01]  /*05e0*/  FFMA R21, R21, -R10, R18 ;  /* 0x8000000a15157223 */ /* 0x000fe20000000012 */
[----:B------:R-:W-:Y:S01]  /*05f0*/  FFMA R20, R17, R20, 0.018033718690276145935 ;  /* 0x3c93bb7311147423 */ /* 0x000fe20000000014 */
[----:B------:R-:W-:-:S02]  /*0600*/  FFMA R18, R10, 1.4426950216293334961, R19 ;  /* 0x3fb8aa3b0a127823 */ /* 0x000fc40000000013 */
[----:B------:R-:W-:Y:S01]  /*0610*/  FMUL R21, R16, R21 ;  /* 0x0000001510157220 */ /* 0x000fe20000400000 */
[----:B------:R-:W-:-:S03]  /*0620*/  FFMA R20, R17, R20, 0.12022458761930465698 ;  /* 0x3df6384f11147423 */ /* 0x000fc60000000014 */
[----:B------:R-:W-:Y:S01]  /*0630*/  FFMA R19, R21, 1.4426950216293334961, R18 ;  /* 0x3fb8aa3b15137823 */ /* 0x000fe20000000012 */
[----:B------:R-:W-:-:S03]  /*0640*/  FMUL R17, R17, R20 ;  /* 0x0000001411117220 */ /* 0x000fc60000400000 */
[----:B------:R-:W-:Y:S01]  /*0650*/  FFMA R18, R10, 1.9251366722983220825e-08, R19 ;  /* 0x32a55e340a127823 */ /* 0x000fe20000000013 */
[----:B------:R-:W-:-:S04]  /*0660*/  FMUL R16, R17, 3 ;  /* 0x4040000011107820 */ /* 0x000fc80000400000 */
[----:B------:R-:W-:Y:S01]  /*0670*/  FFMA R16, R21, R16, R18 ;  /* 0x0000001015107223 */ /* 0x000fe20000000012 */
[----:B------:R-:W-:-:S03]  /*0680*/  IMAD.MOV.U32 R18, RZ, RZ, 0x391fcb8e ;  /* 0x391fcb8eff127424 */ /* 0x000fc600078e00ff */
[----:B------:R-:W-:-:S04]  /*0690*/  FFMA R16, R10, R17, R16 ;  /* 0x000000110a107223 */ /* 0x000fc80000000010 */
[----:B------:R-:W-:-:S04]  /*06a0*/  FADD R17, R15, R16 ;  /* 0x000000100f117221 */ /* 0x000fc80000000000 */
[----:B------:R-:W-:Y:S01]  /*06b0*/  FMUL R10, R17, 2 ;  /* 0x40000000110a7820 */ /* 0x000fe20000400000 */
[----:B------:R-:W-:-:S03]  /*06c0*/  FADD R15, -R15, R17 ;  /* 0x000000110f0f7221 */ /* 0x000fc60000000100 */
[----:B------:R-:W0:Y:S01]  /*06d0*/  FRND R19, R10 ;  /* 0x0000000a00137307 */ /* 0x000e220000201000 */
[----:B------:R-:W-:Y:S01]  /*06e0*/  FADD R16, R16, -R15 ;  /* 0x8000000f10107221 */ /* 0x000fe20000000000 */
[----:B------:R-:W-:Y:S01]  /*06f0*/  FFMA R17, R17, 2, -R10 ;  /* 0x4000000011117823 */ /* 0x000fe2000000080a */
[----:B------:R-:W-:-:S03]  /*0700*/  FSETP.GT.AND P6, PT, |R10|, 152, PT ;  /* 0x431800000a00780b */ /* 0x000fc60003fc4200 */
[----:B------:R-:W-:Y:S02]  /*0710*/  FFMA R16, R16, 2, R17 ;  /* 0x4000000010107823 */ /* 0x000fe40000000011 */
[----:B------:R-:W1:Y:S01]  /*0720*/  F2I.NTZ R17, R10 ;  /* 0x0000000a00117305 */ /* 0x000e620000203100 */
[----:B0-----:R-:W-:Y:S01]  /*0730*/  FADD R15, R10, -R19 ;  /* 0x800000130a0f7221 */ /* 0x001fe20000000000 */
[----:B------:R-:W-:-:S03]  /*0740*/  FSETP.GT.AND P5, PT, R19, RZ, PT ;  /* 0x000000ff1300720b */ /* 0x000fc60003fa4000 */
[----:B------:R-:W-:-:S04]  /*0750*/  FADD R15, R15, R16 ;  /* 0x000000100f0f7221 */ /* 0x000fc80000000000 */
[----:B------:R-:W-:-:S04]  /*0760*/  FFMA R16, R15, R18, 0.0013391353422775864601 ;  /* 0x3aaf85ed0f107423 */ /* 0x000fc80000000012 */
[----:B------:R-:W-:-:S04]  /*0770*/  FFMA R16, R15, R16, 0.0096188392490148544312 ;  /* 0x3c1d98560f107423 */ /* 0x000fc80000000010 */
[----:B------:R-:W-:-:S04]  /*0780*/  FFMA R16, R15, R16, 0.055503588169813156128 ;  /* 0x3d6357bb0f107423 */ /* 0x000fc80000000010 */
[C---:B------:R-:W-:Y:S01]  /*0790*/  FFMA R18, R15.reuse, R16, 0.24022644758224487305 ;  /* 0x3e75fdec0f127423 */ /* 0x040fe20000000010 */
[----:B------:R-:W-:Y:S02]  /*07a0*/  SEL R16, RZ, 0x83000000, P5 ;  /* 0x83000000ff107807 */ /* 0x000fe40002800000 */
[----:B------:R-:W-:Y:S01]  /*07b0*/  FSETP.GEU.AND P5, PT, R10, RZ, PT ;  /* 0x000000ff0a00720b */ /* 0x000fe20003fae000 */
[----:B------:R-:W-:Y:S01]  /*07c0*/  FFMA R20, R15, R18, 0.69314718246459960938 ;  /* 0x3f3172180f147423 */ /* 0x000fe20000000012 */
[----:B------:R-:W-:Y:S02]  /*07d0*/  IADD3 R18, PT, PT, R16, 0x7f000000, RZ ;  /* 0x7f00000010127810 */ /* 0x000fe40007ffe0ff */
[----:B-1----:R-:W-:Y:S01]  /*07e0*/  LEA R17, R17, -R16, 0x17 ;  /* 0x8000001011117211 */ /* 0x002fe200078eb8ff */
[----:B------:R-:W-:Y:S01]  /*07f0*/  FFMA R15, R15, R20, 1 ;  /* 0x3f8000000f0f7423 */ /* 0x000fe20000000014 */
[----:B------:R-:W-:-:S03]  /*0800*/  FSEL R10, RZ, +INF , !P5 ;  /* 0x7f800000ff0a7808 */ /* 0x000fc60006800000 */
[----:B------:R-:W-:Y:S01]  /*0810*/  FMUL R18, R18, R15 ;  /* 0x0000000f12127220 */ /* 0x000fe20000400000 */
[----:B------:R-:W-:-:S03]  /*0820*/  @!P0 FADD R15, R5, R5 ;  /* 0x00000005050f8221 */ /* 0x000fc60000000000 */
[----:B------:R-:W-:Y:S02]  /*0830*/  @!P6 FMUL R10, R17, R18 ;  /* 0x00000012110ae220 */ /* 0x000fe40000400000 */
[----:B------:R-:W-:-:S07]  /*0840*/  @!P0 LOP3.LUT R10, R15, 0x7fffffff, RZ, 0xc0, !PT ;  /* 0x7fffffff0f0a8812 */ /* 0x000fce00078ec0ff */
.L_x_8:
[----:B------:R-:W-:Y:S05]  /*0850*/  BSYNC.RECONVERGENT B1 ;  /* 0x0000000000017941 */ /* 0x000fea0003800200 */
.L_x_7:
[----:B------:R-:W-:Y:S01]  /*0860*/  FSETP.NEU.AND P0, PT, R2, 1, PT ;  /* 0x3f8000000200780b */ /* 0x000fe20003f0d000 */
[----:B------:R-:W-:Y:S01]  /*0870*/  BSSY.RECONVERGENT B1, `(.L_x_9) ;  /* 0x0000049000017945 */ /* 0x000fe20003800200 */
[-C--:B------:R-:W-:Y:S01]  /*0880*/  FSEL R15, R4, R3.reuse, P4 ;  /* 0x00000003040f7208 */ /* 0x080fe20002000000 */
[----:B------:R-:W-:Y:S01]  /*0890*/  IMAD.MOV.U32 R18, RZ, RZ, 0x4016cbe4 ;  /* 0x4016cbe4ff127424 */ /* 0x000fe200078e00ff */
[----:B------:R-:W-:Y:S02]  /*08a0*/  FSEL R0, R0, 1.8663789033889770508, P4 ;  /* 0x3feee58100007808 */ /* 0x000fe40002000000 */
[----:B------:R-:W-:-:S05]  /*08b0*/  FSEL R3, R3, -R3, P4 ;  /* 0x8000000303037208 */ /* 0x000fca0002000000 */
[----:B------:R-:W-:Y:S01]  /*08c0*/  @!P2 FFMA R15, R0, 1.6832555532455444336, R3 ;  /* 0x3fd774eb000fa823 */ /* 0x000fe20000000003 */
[----:B------:R-:W-:Y:S01]  /*08d0*/  MOV R3, 0x3f800000 ;  /* 0x3f80000000037802 */ /* 0x000fe20000000f00 */
        /* <DEDUP_REMOVED lines=9> */
[----:B------:R-:W-:Y:S02]  /*0970*/  IADD3 R0, PT, PT, R3, -0x3f3504f3, RZ ;  /* 0xc0cafb0d03007810 */ /* 0x000fe40007ffe0ff */
[----:B------:R-:W-:Y:S02]  /*0980*/  FSETP.NEU.AND P0, PT, |R2|, +INF , PT ;  /* 0x7f8000000200780b */ /* 0x000fe40003f0d200 */
[----:B------:R-:W-:Y:S02]  /*0990*/  LOP3.LUT R0, R0, 0xff800000, RZ, 0xc0, !PT ;  /* 0xff80000000007812 */ /* 0x000fe400078ec0ff */
[----:B------:R-:W-:-:S03]  /*09a0*/  FSETP.NEU.AND P0, PT, R2, RZ, P0 ;  /* 0x000000ff0200720b */ /* 0x000fc6000070d000 */
[----:B------:R-:W-:-:S04]  /*09b0*/  IMAD.IADD R3, R3, 0x1, -R0 ;  /* 0x0000000103037824 */ /* 0x000fc800078e0a00 */
[C---:B------:R-:W-:Y:S01]  /*09c0*/  FADD R4, R3.reuse, 1 ;  /* 0x3f80000003047421 */ /* 0x040fe20000000000 */
[----:B------:R-:W-:Y:S01]  /*09d0*/  FADD R19, R3, -1 ;  /* 0xbf80000003137421 */ /* 0x000fe20000000000 */
[----:B------:R-:W-:-:S03]  /*09e0*/  I2FP.F32.S32 R3, R0 ;  /* 0x0000000000037245 */ /* 0x000fc60000201400 */
[----:B------:R-:W-:Y:S01]  /*09f0*/  FADD R17, R19, R19 ;  /* 0x0000001313117221 */ /* 0x000fe20000000000 */
[----:B------:R-:W0:Y:S03]  /*0a00*/  MUFU.RCP R4, R4 ;  /* 0x0000000400047308 */ /* 0x000e260000001000 */
[----:B0-----:R-:W-:Y:S01]  /*0a10*/  FMUL R0, R4, R17 ;  /* 0x0000001104007220 */ /* 0x001fe20000400000 */
[----:B------:R-:W-:-:S03]  /*0a20*/  FFMA R17, R3, 1.1920928955078125e-07, R16 ;  /* 0x3400000003117823 */ /* 0x000fc60000000010 */
[----:B------:R-:W-:Y:S01]  /*0a30*/  FADD R20, R19, -R0 ;  /* 0x8000000013147221 */ /* 0x000fe20000000000 */
[CC--:B------:R-:W-:Y:S01]  /*0a40*/  FMUL R16, R0.reuse, R0.reuse ;  /* 0x0000000000107220 */ /* 0x0c0fe20000400000 */
[----:B------:R-:W-:Y:S02]  /*0a50*/  FFMA R3, R0, 1.4426950216293334961, R17 ;  /* 0x3fb8aa3b00037823 */ /* 0x000fe40000000011 */
[----:B------:R-:W-:Y:S01]  /*0a60*/  FADD R20, R20, R20 ;  /* 0x0000001414147221 */ /* 0x000fe20000000000 */
[C---:B------:R-:W-:Y:S01]  /*0a70*/  FFMA R21, R16.reuse, R21, 0.0032181653659790754318 ;  /* 0x3b52e7db10157423 */ /* 0x040fe20000000015 */
        /* <DEDUP_REMOVED lines=11> */
[----:B------:R-:W-:-:S03]  /*0b30*/  MOV R16, 0x391fcb8e ;  /* 0x391fcb8e00107802 */ /* 0x000fc60000000f00 */
        /* <DEDUP_REMOVED lines=20> */
[----:B-1----:R-:W-:Y:S01]  /*0c80*/  LEA R17, R17, -R4, 0x17 ;  /* 0x8000000411117211 */ /* 0x002fe200078eb8ff */
[----:B------:R-:W-:Y:S02]  /*0c90*/  VIADD R16, R4, 0x7f000000 ;  /* 0x7f00000004107836 */ /* 0x000fe40000000000 */
[----:B------:R-:W-:Y:S01]  /*0ca0*/  @!P0 FADD R0, R2, R2 ;  /* 0x0000000202008221 */ /* 0x000fe20000000000 */
[----:B------:R-:W-:Y:S01]  /*0cb0*/  FFMA R19, R3, R20, 1 ;  /* 0x3f80000003137423 */ /* 0x000fe20000000014 */
[----:B------:R-:W-:-:S03]  /*0cc0*/  FSEL R3, RZ, +INF , !P4 ;  /* 0x7f800000ff037808 */ /* 0x000fc60006000000 */
[----:B------:R-:W-:-:S04]  /*0cd0*/  FMUL R16, R16, R19 ;  /* 0x0000001310107220 */ /* 0x000fc80000400000 */
[----:B------:R-:W-:Y:S01]  /*0ce0*/  @!P5 FMUL R3, R17, R16 ;  /* 0x000000101103d220 */ /* 0x000fe20000400000 */
[----:B------:R-:W-:-:S07]  /*0cf0*/  @!P0 LOP3.LUT R3, R0, 0x7fffffff, RZ, 0xc0, !PT ;  /* 0x7fffffff00038812 */ /* 0x000fce00078ec0ff */
.L_x_10:
[----:B------:R-:W-:Y:S05]  /*0d00*/  BSYNC.RECONVERGENT B1 ;  /* 0x0000000000017941 */ /* 0x000fea0003800200 */
.L_x_9:
[----:B------:R-:W-:Y:S01]  /*0d10*/  FADD R3, R3, R10 ;  /* 0x0000000a03037221 */ /* 0x000fe20000000000 */
[----:B------:R-:W-:Y:S01]  /*0d20*/  @!P3 FSEL R15, R18, 0.78539818525314331055, !P2 ;  /* 0x3f490fdb120fb808 */ /* 0x000fe20005000000 */
[--C-:B------:R-:W-:Y:S01]  /*0d30*/  FADD R5, |R5|, |R2|.reuse ;  /* 0x4000000205057221 */ /* 0x100fe20000000200 */
[----:B------:R-:W-:Y:S01]  /*0d40*/  @!P1 FSEL R15, RZ, 3.1415927410125732422, P2 ;  /* 0x40490fdbff0f9808 */ /* 0x000fe20001000000 */
[----:B------:R0:W1:Y:S01]  /*0d50*/  MUFU.RSQ R4, R3 ;  /* 0x0000000300047308 */ /* 0x0000620000001400 */
[----:B------:R-:W-:Y:S01]  /*0d60*/  IADD3 R0, PT, PT, R3, -0xd000000, RZ ;  /* 0xf300000003007810 */ /* 0x000fe20007ffe0ff */
[----:B------:R-:W-:Y:S01]  /*0d70*/  BSSY.RECONVERGENT B1, `(.L_x_11) ;  /* 0x000000d000017945 */ /* 0x000fe20003800200 */
[----:B------:R-:W-:Y:S02]  /*0d80*/  FSETP.NAN.AND P0, PT, R5, R5, PT ;  /* 0x000000050500720b */ /* 0x000fe40003f08000 */
[----:B------:R-:W-:Y:S02]  /*0d90*/  ISETP.GT.U32.AND P1, PT, R0, 0x727fffff, PT ;  /* 0x727fffff0000780c */ /* 0x000fe40003f24070 */
[----:B------:R-:W-:-:S04]  /*0da0*/  LOP3.LUT R2, R15, 0x80000000, R2, 0xb8, !PT ;  /* 0x800000000f027812 */ /* 0x000fc800078eb802 */
[----:B------:R-:W-:-:S07]  /*0db0*/  FSEL R15, R5, R2, P0 ;  /* 0x00000002050f7208 */ /* 0x000fce0000000000 */
[----:B01----:R-:W-:Y:S05]  /*0dc0*/  @!P1 BRA `(.L_x_12) ;  /* 0x00000000000c9947 */ /* 0x003fea0003800000 */
[----:B------:R-:W-:-:S07]  /*0dd0*/  MOV R16, 0xdf0 ;  /* 0x00000df000107802 */ /* 0x000fce0000000f00 */
[----:B------:R-:W-:Y:S05]  /*0de0*/  CALL.REL.NOINC `($__internal_0_$__cuda_sm20_sqrt_rn_f32_slowpath) ;  /* 0x0000001000147944 */ /* 0x000fea0003c00000 */
[----:B------:R-:W-:Y:S05]  /*0df0*/  BRA `(.L_x_13) ;  /* 0x0000000000107947 */ /* 0x000fea0003800000 */
.L_x_12:
[----:B------:R-:W-:Y:S01]  /*0e00*/  FMUL.FTZ R0, R3, R4 ;  /* 0x0000000403007220 */ /* 0x000fe20000410000 */
[----:B------:R-:W-:-:S03]  /*0e10*/  FMUL.FTZ R2, R4, 0.5 ;  /* 0x3f00000004027820 */ /* 0x000fc60000410000 */
[----:B------:R-:W-:-:S04]  /*0e20*/  FFMA R3, -R0, R0, R3 ;  /* 0x0000000000037223 */ /* 0x000fc80000000103 */
[----:B------:R-:W-:-:S07]  /*0e30*/  FFMA R0, R3, R2, R0 ;  /* 0x0000000203007223 */ /* 0x000fce0000000000 */
.L_x_13:
[----:B------:R-:W-:Y:S05]  /*0e40*/  BSYNC.RECONVERGENT B1 ;  /* 0x0000000000017941 */ /* 0x000fea0003800200 */
.L_x_11:
[----:B------:R-:W-:Y:S01]  /*0e50*/  FSETP.NEU.AND P0, PT, R0, 1, PT ;  /* 0x3f8000000000780b */ /* 0x000fe20003f0d000 */
[----:B------:R-:W-:Y:S01]  /*0e60*/  BSSY.RECONVERGENT B1, `(.L_x_14) ;  /* 0x0000044000017945 */ /* 0x000fe20003800200 */
[----:B------:R-:W-:-:S11]  /*0e70*/  IMAD.MOV.U32 R3, RZ, RZ, 0x3f800000 ;  /* 0x3f800000ff037424 */ /* 0x000fd600078e00ff */
[----:B------:R-:W-:Y:S05]  /*0e80*/  @!P0 BRA `(.L_x_15) ;  /* 0x0000000400048947 */ /* 0x000fea0003800000 */
[----:B------:R-:W-:-:S13]  /*0e90*/  FSETP.NAN.AND P0, PT, |R0|, |R0|, PT ;  /* 0x400000000000720b */ /* 0x000fda0003f08200 */
[----:B------:R-:W-:Y:S01]  /*0ea0*/  @P0 FADD R3, R0, 2 ;  /* 0x4000000000030421 */ /* 0x000fe20000000000 */
[----:B------:R-:W-:Y:S06]  /*0eb0*/  @P0 BRA `(.L_x_15) ;  /* 0x0000000000f80947 */ /* 0x000fec0003800000 */
[C---:B------:R-:W-:Y:S01]  /*0ec0*/  FMUL R3, |R0|.reuse, 16777216 ;  /* 0x4b80000000037820 */ /* 0x040fe20000400200 */
[----:B------:R-:W-:Y:S01]  /*0ed0*/  FSETP.GEU.AND P0, PT, |R0|, 1.175494350822287508e-38, PT ;  /* 0x008000000000780b */ /* 0x000fe20003f0e200 */
[----:B------:R-:W-:-:S03]  /*0ee0*/  IMAD.MOV.U32 R19, RZ, RZ, 0x3a2c32e4 ;  /* 0x3a2c32e4ff137424 */ /* 0x000fc600078e00ff */
[----:B------:R-:W-:Y:S02]  /*0ef0*/  FSEL R3, R3, |R0|, !P0 ;  /* 0x4000000003037208 */ /* 0x000fe40004000000 */
[----:B------:R-:W-:Y:S02]  /*0f00*/  FSEL R4, RZ, -24, P0 ;  /* 0xc1c00000ff047808 */ /* 0x000fe40000000000 */
[----:B------:R-:W-:Y:S02]  /*0f10*/  IADD3 R2, PT, PT, R3, -0x3f3504f3, RZ ;  /* 0xc0cafb0d03027810 */ /* 0x000fe40007ffe0ff */
[----:B------:R-:W-:Y:S02]  /*0f20*/  FSETP.NEU.AND P0, PT, |R0|, +INF , PT ;  /* 0x7f8000000000780b */ /* 0x000fe40003f0d200 */
[----:B------:R-:W-:Y:S02]  /*0f30*/  LOP3.LUT R2, R2, 0xff800000, RZ, 0xc0, !PT ;  /* 0xff80000002027812 */ /* 0x000fe400078ec0ff */
[----:B------:R-:W-:-:S02]  /*0f40*/  FSETP.NEU.AND P0, PT, R0, RZ, P0 ;  /* 0x000000ff0000720b */ /* 0x000fc4000070d000 */
[----:B------:R-:W-:-:S05]  /*0f50*/  IADD3 R3, PT, PT, R3, -R2, RZ ;  /* 0x8000000203037210 */ /* 0x000fca0007ffe0ff */
[C---:B------:R-:W-:Y:S01]  /*0f60*/  FADD R10, R3.reuse, 1 ;  /* 0x3f800000030a7421 */ /* 0x040fe20000000000 */
[----:B------:R-:W-:Y:S01]  /*0f70*/  FADD R17, R3, -1 ;  /* 0xbf80000003117421 */ /* 0x000fe20000000000 */
[----:B------:R-:W-:-:S03]  /*0f80*/  I2FP.F32.S32 R3, R2 ;  /* 0x0000000200037245 */ /* 0x000fc60000201400 */
[----:B------:R-:W-:Y:S01]  /*0f90*/  FADD R5, R17, R17 ;  /* 0x0000001111057221 */ /* 0x000fe20000000000 */
[----:B------:R-:W0:Y:S01]  /*0fa0*/  MUFU.RCP R10, R10 ;  /* 0x0000000a000a7308 */ /* 0x000e220000001000 */
[----:B------:R-:W-:Y:S02]  /*0fb0*/  @!P0 FADD R0, R0, R0 ;  /* 0x0000000000008221 */ /* 0x000fe40000000000 */
        /* <DEDUP_REMOVED lines=18> */
[----:B------:R-:W-:-:S03]  /*10e0*/  HFMA2 R17, -RZ, RZ, 0.64013671875, -15.109375 ;  /* 0x391fcb8eff117431 */ /* 0x000fc600000001ff */
        /* <DEDUP_REMOVED lines=20> */
[----:B------:R-:W-:Y:S01]  /*1230*/  IADD3 R10, PT, PT, R3, 0x7f000000, RZ ;  /* 0x7f000000030a7810 */ /* 0x000fe20007ffe0ff */
[----:B-1----:R-:W-:Y:S01]  /*1240*/  IMAD R4, R4, 0x800000, -R3 ;  /* 0x0080000004047824 */ /* 0x002fe200078e0a03 */
[----:B------:R-:W-:Y:S01]  /*1250*/  FSEL R3, RZ, +INF , !P1 ;  /* 0x7f800000ff037808 */ /* 0x000fe20004800000 */
[----:B------:R-:W-:-:S04]  /*1260*/  FFMA R17, R2, R17, 1 ;  /* 0x3f80000002117423 */ /* 0x000fc80000000011 */
[----:B------:R-:W-:-:S04]  /*1270*/  FMUL R17, R10, R17 ;  /* 0x000000110a117220 */ /* 0x000fc80000400000 */
[----:B------:R-:W-:Y:S01]  /*1280*/  @!P2 FMUL R3, R4, R17 ;  /* 0x000000110403a220 */ /* 0x000fe20000400000 */
[----:B------:R-:W-:-:S07]  /*1290*/  @!P0 LOP3.LUT R3, R0, 0x7fffffff, RZ, 0xc0, !PT ;  /* 0x7fffffff00038812 */ /* 0x000fce00078ec0ff */
.L_x_15:
[----:B------:R-:W-:Y:S05]  /*12a0*/  BSYNC.RECONVERGENT B1 ;  /* 0x0000000000017941 */ /* 0x000fea0003800200 */
.L_x_14:
[----:B------:R-:W0:Y:S01]  /*12b0*/  LDCU UR4, c[0x0][0x38c] ;  /* 0x00007180ff0477ac */ /* 0x000e220008000800 */
[----:B------:R-:W1:Y:S01]  /*12c0*/  MUFU.RCP R0, R3 ;  /* 0x0000000300007308 */ /* 0x000e620000001000 */
[----:B------:R-:W-:Y:S01]  /*12d0*/  BSSY.RECONVERGENT B1, `(.L_x_16) ;  /* 0x000000e000017945 */ /* 0x000fe20003800200 */
[----:B0-----:R-:W-:Y:S01]  /*12e0*/  MOV R2, UR4 ;  /* 0x0000000400027c02 */ /* 0x001fe20008000f00 */
[----:B-1----:R-:W-:-:S05]  /*12f0*/  FFMA R5, R0, -R3, 1 ;  /* 0x3f80000000057423 */ /* 0x002fca0000000803 */
[----:B------:R-:W0:Y:S01]  /*1300*/  FCHK P0, R2, R3 ;  /* 0x0000000302007302 */ /* 0x000e220000000000 */
[----:B------:R-:W-:-:S04]  /*1310*/  FFMA R0, R0, R5, R0 ;  /* 0x0000000500007223 */ /* 0x000fc80000000000 */
[----:B------:R-:W-:-:S04]  /*1320*/  FFMA R16, R0, UR4, RZ ;  /* 0x0000000400107c23 */ /* 0x000fc800080000ff */
[----:B------:R-:W-:-:S04]  /*1330*/  FFMA R5, R16, -R3, UR4 ;  /* 0x0000000410057e23 */ /* 0x000fc80008000803 */
[----:B------:R-:W-:Y:S01]  /*1340*/  FFMA R16, R0, R5, R16 ;  /* 0x0000000500107223 */ /* 0x000fe20000000010 */
[----:B0-----:R-:W-:Y:S06]  /*1350*/  @!P0 BRA `(.L_x_17) ;  /* 0x0000000000148947 */ /* 0x001fec0003800000 */
[----:B------:R-:W0:Y:S01]  /*1360*/  LDCU UR4, c[0x0][0x38c] ;  /* 0x00007180ff0477ac */ /* 0x000e220008000800 */
[----:B------:R-:W-:Y:S02]  /*1370*/  MOV R4, 0x13a0 ;  /* 0x000013a000047802 */ /* 0x000fe40000000f00 */
[----:B0-----:R-:W-:-:S07]  /*1380*/  MOV R0, UR4 ;  /* 0x0000000400007c02 */ /* 0x001fce0008000f00 */
[----:B------:R-:W-:Y:S05]  /*1390*/  CALL.REL.NOINC `($__internal_1_$__cuda_sm3x_div_rn_noftz_f32_slowpath) ;  /* 0x0000000c00087944 */ /* 0x000fea0003c00000 */
[----:B------:R-:W-:-:S07]  /*13a0*/  IMAD.MOV.U32 R16, RZ, RZ, R0 ;  /* 0x000000ffff107224 */ /* 0x000fce00078e0000 */
.L_x_17:
[----:B------:R-:W-:Y:S05]  /*13b0*/  BSYNC.RECONVERGENT B1 ;  /* 0x0000000000017941 */ /* 0x000fea0003800200 */
.L_x_16:
[C---:B------:R-:W-:Y:S01]  /*13c0*/  FMUL R0, R15.reuse, 0.63661974668502807617 ;  /* 0x3f22f9830f007820 */ /* 0x040fe20000400000 */
[----:B------:R-:W-:Y:S01]  /*13d0*/  FSETP.GE.AND P0, PT, |R15|, 105615, PT ;  /* 0x47ce47800f00780b */ /* 0x000fe20003f06200 */
[----:B------:R-:W-:Y:S04]  /*13e0*/  BSSY.RECONVERGENT B1, `(.L_x_18) ;  /* 0x0000040000017945 */ /* 0x000fe80003800200 */
[----:B------:R-:W0:Y:S02]  /*13f0*/  F2I.NTZ R0, R0 ;  /* 0x0000000000007305 */ /* 0x000e240000203100 */
[-C--:B0-----:R-:W-:Y:S02]  /*1400*/  I2FP.F32.S32 R2, R0.reuse ;  /* 0x0000000000027245 */ /* 0x081fe40000201400 */
[----:B------:R-:W-:-:S03]  /*1410*/  MOV R20, R0 ;  /* 0x0000000000147202 */ /* 0x000fc60000000f00 */
[----:B------:R-:W-:-:S04]  /*1420*/  FFMA R3, R2, -1.5707962512969970703, R15 ;  /* 0xbfc90fda02037823 */ /* 0x000fc8000000000f */
[----:B------:R-:W-:-:S04]  /*1430*/  FFMA R3, R2, -7.5497894158615963534e-08, R3 ;  /* 0xb3a2216802037823 */ /* 0x000fc80000000003 */
[----:B------:R-:W-:-:S05]  /*1440*/  FFMA R5, R2, -5.3903029534742383927e-15, R3 ;  /* 0xa7c234c502057823 */ /* 0x000fca0000000003 */
[----:B------:R-:W-:Y:S01]  /*1450*/  MOV R2, R5 ;  /* 0x0000000500027202 */ /* 0x000fe20000000f00 */
[----:B------:R-:W-:Y:S06]  /*1460*/  @!P0 BRA `(.L_x_19) ;  /* 0x0000000000dc8947 */ /* 0x000fec0003800000 */
[----:B------:R-:W-:-:S13]  /*1470*/  FSETP.NEU.AND P0, PT, |R15|, +INF , PT ;  /* 0x7f8000000f00780b */ /* 0x000fda0003f0d200 */
[----:B------:R-:W-:Y:S01]  /*1480*/  @!P0 FMUL R2, RZ, R15 ;  /* 0x0000000fff028220 */ /* 0x000fe20000400000 */
[----:B------:R-:W-:Y:S01]  /*1490*/  @!P0 IMAD.MOV.U32 R0, RZ, RZ, RZ ;  /* 0x000000ffff008224 */ /* 0x000fe200078e00ff */
[----:B------:R-:W-:Y:S06]  /*14a0*/  @!P0 BRA `(.L_x_19) ;  /* 0x0000000000cc8947 */ /* 0x000fec0003800000 */
[----:B------:R-:W-:Y:S01]  /*14b0*/  SHF.L.U32 R2, R15, 0x8, RZ ;  /* 0x000000080f027819 */ /* 0x000fe200000006ff */
[----:B------:R-:W-:Y:S02]  /*14c0*/  HFMA2 R10, -RZ, RZ, 0, 0 ;  /* 0x00000000ff0a7431 */ /* 0x000fe400000001ff */
[----:B------:R-:W-:Y:S01]  /*14d0*/  IMAD.MOV.U32 R0, RZ, RZ, R1 ;  /* 0x000000ffff007224 */ /* 0x000fe200078e0001 */
[----:B------:R-:W0:Y:S01]  /*14e0*/  LDCU.64 UR8, c[0x4][URZ] ;  /* 0x01000000ff0877ac */ /* 0x000e220008000a00 */
[----:B------:R-:W-:Y:S01]  /*14f0*/  LOP3.LUT R21, R2, 0x80000000, RZ, 0xfc, !PT ;  /* 0x8000000002157812 */ /* 0x000fe200078efcff */
[----:B------:R-:W-:Y:S01]  /*1500*/  UMOV UR5, URZ ;  /* 0x000000ff00057c82 */ /* 0x000fe20008000000 */
[----:B------:R-:W-:-:S05]  /*1510*/  UMOV UR4, URZ ;  /* 0x000000ff00047c82 */ /* 0x000fca0008000000 */
.L_x_20:
[----:B0-----:R-:W-:Y:S02]  /*1520*/  MOV R18, UR8 ;  /* 0x0000000800127c02 */ /* 0x001fe40008000f00 */
[----:B------:R-:W-:-:S05]  /*1530*/  MOV R19, UR9 ;  /* 0x0000000900137c02 */ /* 0x000fca0008000f00 */
[----:B------:R-:W2:Y:S01]  /*1540*/  LDG.E.CONSTANT R2, desc[UR6][R18.64] ;  /* 0x0000000612027981 */ /* 0x000ea2000c1e9900 */
[----:B------:R-:W-:Y:S02]  /*1550*/  UIADD3 UR8, UP0, UPT, UR8, 0x4, URZ ;  /* 0x0000000408087890 */ /* 0x000fe4000ff1e0ff */
[----:B------:R-:W-:Y:S02]  /*1560*/  UIADD3 UR4, UPT, UPT, UR4, 0x1, URZ ;  /* 0x0000000104047890 */ /* 0x000fe4000fffe0ff */
[----:B------:R-:W-:Y:S02]  /*1570*/  UIADD3.X UR9, UPT, UPT, URZ, UR9, URZ, UP0, !UPT ;  /* 0x00000009ff097290 */ /* 0x000fe400087fe4ff */
[----:B------:R-:W-:Y:S01]  /*1580*/  UISETP.NE.AND UP0, UPT, UR4, 0x6, UPT ;  /* 0x000000060400788c */ /* 0x000fe2000bf05270 */
[----:B--2---:R-:W-:-:S03]  /*1590*/  IMAD.WIDE.U32 R2, R2, R21, RZ ;  /* 0x0000001502027225 */ /* 0x004fc600078e00ff */
[----:B------:R-:W-:-:S04]  /*15a0*/  IADD3 R17, P0, PT, R2, R10, RZ ;  /* 0x0000000a02117210 */ /* 0x000fc80007f1e0ff */
[----:B------:R-:W-:Y:S01]  /*15b0*/  IADD3.X R10, PT, PT, R3, UR5, RZ, P0, !PT ;  /* 0x00000005030a7c10 */ /* 0x000fe200087fe4ff */
[----:B------:R0:W-:Y:S02]  /*15c0*/  STL [R0], R17 ;  /* 0x0000001100007387 */ /* 0x0001e40000100800 */
[----:B0-----:R-:W-:Y:S01]  /*15d0*/  VIADD R0, R0, 0x4 ;  /* 0x0000000400007836 */ /* 0x001fe20000000000 */
[----:B------:R-:W-:Y:S06]  /*15e0*/  BRA.U UP0, `(.L_x_20) ;  /* 0xfffffffd00cc7547 */ /* 0x000fec000b83ffff */
[----:B------:R-:W-:Y:S01]  /*15f0*/  SHF.R.U32.HI R4, RZ, 0x17, R15 ;  /* 0x00000017ff047819 */ /* 0x000fe2000001160f */
[----:B------:R0:W-:Y:S03]  /*1600*/  STL [R1+0x18], R10 ;  /* 0x0000180a01007387 */ /* 0x0001e60000100800 */
[C---:B------:R-:W-:Y:S02]  /*1610*/  LOP3.LUT R0, R4.reuse, 0xe0, RZ, 0xc0, !PT ;  /* 0x000000e004007812 */ /* 0x040fe400078ec0ff */
[----:B------:R-:W-:Y:S02]  /*1620*/  LOP3.LUT P0, RZ, R4, 0x1f, RZ, 0xc0, !PT ;  /* 0x0000001f04ff7812 */ /* 0x000fe4000780c0ff */
[----:B------:R-:W-:-:S04]  /*1630*/  IADD3 R0, PT, PT, R0, -0x80, RZ ;  /* 0xffffff8000007810 */ /* 0x000fc80007ffe0ff */
[----:B------:R-:W-:-:S05]  /*1640*/  SHF.R.U32.HI R0, RZ, 0x5, R0 ;  /* 0x00000005ff007819 */ /* 0x000fca0000011600 */
[----:B------:R-:W-:-:S05]  /*1650*/  IMAD R17, R0, -0x4, R1 ;  /* 0xfffffffc00117824 */ /* 0x000fca00078e0201 */
[----:B------:R-:W2:Y:S04]  /*1660*/  LDL R0, [R17+0x18] ;  /* 0x0000180011007983 */ /* 0x000ea80000100800 */
[----:B------:R-:W2:Y:S04]  /*1670*/  LDL R3, [R17+0x14] ;  /* 0x0000140011037983 */ /* 0x000ea80000100800 */
[----:B------:R-:W3:Y:S01]  /*1680*/  @P0 LDL R2, [R17+0x10] ;  /* 0x0000100011020983 */ /* 0x000ee20000100800 */
[----:B------:R-:W-:Y:S01]  /*1690*/  LOP3.LUT R4, R4, 0x1f, RZ, 0xc0, !PT ;  /* 0x0000001f04047812 */ /* 0x000fe200078ec0ff */
[----:B------:R-:W-:Y:S01]  /*16a0*/  UMOV UR4, 0x54442d19 ;  /* 0x54442d1900047882 */ /* 0x000fe20000000000 */
[----:B------:R-:W-:-:S02]  /*16b0*/  UMOV UR5, 0x3bf921fb ;  /* 0x3bf921fb00057882 */ /* 0x000fc40000000000 */
[-C--:B--2---:R-:W-:Y:S02]  /*16c0*/  @P0 SHF.L.W.U32.HI R0, R3, R4.reuse, R0 ;  /* 0x0000000403000219 */ /* 0x084fe40000010e00 */
[----:B---3--:R-:W-:Y:S02]  /*16d0*/  @P0 SHF.L.W.U32.HI R3, R2, R4, R3 ;  /* 0x0000000402030219 */ /* 0x008fe40000010e03 */
[----:B------:R-:W-:Y:S02]  /*16e0*/  ISETP.GE.AND P0, PT, R15, RZ, PT ;  /* 0x000000ff0f00720c */ /* 0x000fe40003f06270 */
[C---:B------:R-:W-:Y:S02]  /*16f0*/  SHF.L.W.U32.HI R2, R3.reuse, 0x2, R0 ;  /* 0x0000000203027819 */ /* 0x040fe40000010e00 */
[----:B------:R-:W-:Y:S02]  /*1700*/  SHF.L.U32 R3, R3, 0x2, RZ ;  /* 0x0000000203037819 */ /* 0x000fe400000006ff */
[----:B------:R-:W-:-:S04]  /*1710*/  SHF.R.S32.HI R4, RZ, 0x1f, R2 ;  /* 0x0000001fff047819 */ /* 0x000fc80000011402 */
[C---:B------:R-:W-:Y:S02]  /*1720*/  LOP3.LUT R18, R4.reuse, R3, RZ, 0x3c, !PT ;  /* 0x0000000304127212 */ /* 0x040fe400078e3cff */
[----:B------:R-:W-:Y:S02]  /*1730*/  LOP3.LUT R19, R4, R2, RZ, 0x3c, !PT ;  /* 0x0000000204137212 */ /* 0x000fe400078e3cff */
[----:B------:R-:W-:Y:S02]  /*1740*/  SHF.R.U32.HI R3, RZ, 0x1e, R0 ;  /* 0x0000001eff037819 */ /* 0x000fe40000011600 */
[C---:B------:R-:W-:Y:S02]  /*1750*/  LOP3.LUT R4, R2.reuse, R15, RZ, 0x3c, !PT ;  /* 0x0000000f02047212 */ /* 0x040fe400078e3cff */
[----:B------:R-:W1:Y:S01]  /*1760*/  I2F.F64.S64 R18, R18 ;  /* 0x0000001200127312 */ /* 0x000e620000301c00 */
[----:B------:R-:W-:Y:S02]  /*1770*/  LEA.HI R0, R2, R3, RZ, 0x1 ;  /* 0x0000000302007211 */ /* 0x000fe400078f08ff */
[----:B------:R-:W-:-:S03]  /*1780*/  ISETP.GE.AND P1, PT, R4, RZ, PT ;  /* 0x000000ff0400720c */ /* 0x000fc60003f26270 */
[----:B------:R-:W-:-:S05]  /*1790*/  IMAD.MOV R2, RZ, RZ, -R0 ;  /* 0x000000ffff027224 */ /* 0x000fca00078e0a00 */
[----:B------:R-:W-:Y:S01]  /*17a0*/  @!P0 MOV R0, R2 ;  /* 0x0000000200008202 */ /* 0x000fe20000000f00 */
[----:B-1----:R-:W-:-:S10]  /*17b0*/  DMUL R22, R18, UR4 ;  /* 0x0000000412167c28 */ /* 0x002fd40008000000 */
[----:B------:R-:W1:Y:S02]  /*17c0*/  F2F.F32.F64 R22, R22 ;  /* 0x0000001600167310 */ /* 0x000e640000301000 */
[----:B01----:R-:W-:-:S07]  /*17d0*/  FSEL R2, -R22, R22, !P1 ;  /* 0x0000001616027208 */ /* 0x003fce0004800100 */
.L_x_19:
[----:B------:R-:W-:Y:S05]  /*17e0*/  BSYNC.RECONVERGENT B1 ;  /* 0x0000000000017941 */ /* 0x000fea0003800200 */
.L_x_18:
[----:B------:R-:W-:Y:S02]  /*17f0*/  HFMA2 R18, -RZ, RZ, 0.487060546875, -0.0625 ;  /* 0x37cbac00ff127431 */ /* 0x000fe400000001ff */
[----:B------:R-:W-:Y:S01]  /*1800*/  FMUL R3, R2, R2 ;  /* 0x0000000202037220 */ /* 0x000fe20000400000 */
[C---:B------:R-:W-:Y:S01]  /*1810*/  LOP3.LUT R10, R0.reuse, 0x1, RZ, 0xc0, !PT ;  /* 0x00000001000a7812 */ /* 0x040fe200078ec0ff */
[----:B------:R-:W-:Y:S01]  /*1820*/  IMAD.MOV.U32 R19, RZ, RZ, 0x3c0885e4 ;  /* 0x3c0885e4ff137424 */ /* 0x000fe200078e00ff */
[----:B------:R-:W-:Y:S01]  /*1830*/  IADD3 R0, PT, PT, R0, 0x1, RZ ;  /* 0x0000000100007810 */ /* 0x000fe20007ffe0ff */
[----:B------:R-:W-:Y:S01]  /*1840*/  BSSY.RECONVERGENT B1, `(.L_x_21) ;  /* 0x0000044000017945 */ /* 0x000fe20003800200 */
[----:B------:R-:W-:Y:S02]  /*1850*/  ISETP.NE.U32.AND P0, PT, R10, 0x1, PT ;  /* 0x000000010a00780c */ /* 0x000fe40003f05070 */
[----:B------:R-:W-:Y:S01]  /*1860*/  MOV R17, 0x3e2aaaa8 ;  /* 0x3e2aaaa800117802 */ /* 0x000fe20000000f00 */
[----:B------:R-:W-:Y:S01]  /*1870*/  FFMA R4, R3, R18, -0.0013887860113754868507 ;  /* 0xbab607ed03047423 */ /* 0x000fe20000000012 */
[----:B------:R-:W-:-:S02]  /*1880*/  FSEL R10, R19, 0.041666727513074874878, !P0 ;  /* 0x3d2aaabb130a7808 */ /* 0x000fc40004000000 */
[----:B------:R-:W-:Y:S02]  /*1890*/  LOP3.LUT P1, RZ, R0, 0x2, RZ, 0xc0, !PT ;  /* 0x0000000200ff7812 */ /* 0x000fe4000782c0ff */
[----:B------:R-:W-:Y:S02]  /*18a0*/  FSEL R4, R4, -0.00019574658654164522886, P0 ;  /* 0xb94d415304047808 */ /* 0x000fe40000000000 */
[----:B------:R-:W-:Y:S02]  /*18b0*/  FSEL R0, R2, 1, !P0 ;  /* 0x3f80000002007808 */ /* 0x000fe40004000000 */
[----:B------:R-:W-:Y:S01]  /*18c0*/  FSEL R23, -R17, -0.4999999701976776123, !P0 ;  /* 0xbeffffff11177808 */ /* 0x000fe20004000100 */
[----:B------:R-:W-:Y:S01]  /*18d0*/  FFMA R4, R3, R4, R10 ;  /* 0x0000000403047223 */ /* 0x000fe2000000000a */
[----:B------:R-:W-:Y:S01]  /*18e0*/  FSETP.GE.AND P0, PT, |R15|, 105615, PT ;  /* 0x47ce47800f00780b */ /* 0x000fe20003f06200 */
[C---:B------:R-:W-:Y:S02]  /*18f0*/  FFMA R21, R3.reuse, R0, RZ ;  /* 0x0000000003157223 */ /* 0x040fe400000000ff */
[----:B------:R-:W-:-:S04]  /*1900*/  FFMA R4, R3, R4, R23 ;  /* 0x0000000403047223 */ /* 0x000fc80000000017 */
[----:B------:R-:W-:-:S04]  /*1910*/  FFMA R0, R21, R4, R0 ;  /* 0x0000000415007223 */ /* 0x000fc80000000000 */
[----:B------:R-:W-:-:S04]  /*1920*/  @P1 FADD R0, RZ, -R0 ;  /* 0x80000000ff001221 */ /* 0x000fc80000000000 */
[----:B------:R-:W-:Y:S01]  /*1930*/  FFMA R13, R0, R16, R13 ;  /* 0x00000010000d7223 */ /* 0x000fe2000000000d */
[----:B------:R-:W-:Y:S06]  /*1940*/  @!P0 BRA `(.L_x_22) ;  /* 0x0000000000cc8947 */ /* 0x000fec0003800000 */
[----:B------:R-:W-:-:S13]  /*1950*/  FSETP.NEU.AND P0, PT, |R15|, +INF , PT ;  /* 0x7f8000000f00780b */ /* 0x000fda0003f0d200 */
[----:B------:R-:W-:Y:S01]  /*1960*/  @!P0 FMUL R5, RZ, R15 ;  /* 0x0000000fff058220 */ /* 0x000fe20000400000 */
[----:B------:R-:W-:Y:S01]  /*1970*/  @!P0 IMAD.MOV.U32 R20, RZ, RZ, RZ ;  /* 0x000000ffff148224 */ /* 0x000fe200078e00ff */
[----:B------:R-:W-:Y:S06]  /*1980*/  @!P0 BRA `(.L_x_22) ;  /* 0x0000000000bc8947 */ /* 0x000fec0003800000 */
[----:B------:R-:W0:Y:S01]  /*1990*/  LDC.64 R2, c[0x4][RZ] ;  /* 0x01000000ff027b82 */ /* 0x000e220000000a00 */
[----:B------:R-:W-:Y:S01]  /*19a0*/  SHF.L.U32 R4, R15, 0x8, RZ ;  /* 0x000000080f047819 */ /* 0x000fe200000006ff */
[----:B------:R-:W-:Y:S02]  /*19b0*/  HFMA2 R0, -RZ, RZ, 0, 0 ;  /* 0x00000000ff007431 */ /* 0x000fe400000001ff */
[----:B------:R-:W-:Y:S01]  /*19c0*/  IMAD.MOV.U32 R10, RZ, RZ, RZ ;  /* 0x000000ffff0a7224 */ /* 0x000fe200078e00ff */
[----:B------:R-:W-:Y:S01]  /*19d0*/  UMOV UR4, URZ ;  /* 0x000000ff00047c82 */ /* 0x000fe20008000000 */
[----:B------:R-:W-:-:S07]  /*19e0*/  LOP3.LUT R25, R4, 0x80000000, RZ, 0xfc, !PT ;  /* 0x8000000004197812 */ /* 0x000fce00078efcff */
.L_x_23:
[----:B0-----:R-:W-:-:S05]  /*19f0*/  IMAD.WIDE.U32 R20, R10, 0x4, R2 ;  /* 0x000000040a147825 */ /* 0x001fca00078e0002 */
[----:B------:R-:W2:Y:S01]  /*1a00*/  LDG.E.CONSTANT R4, desc[UR6][R20.64] ;  /* 0x0000000614047981 */ /* 0x000ea2000c1e9900 */
[C---:B-1----:R-:W-:Y:S02]  /*1a10*/  LEA R22, R10.reuse, R1, 0x2 ;  /* 0x000000010a167211 */ /* 0x042fe400078e10ff */
[----:B------:R-:W-:-:S04]  /*1a20*/  IADD3 R10, PT, PT, R10, 0x1, RZ ;  /* 0x000000010a0a7810 */ /* 0x000fc80007ffe0ff */
[----:B------:R-:W-:Y:S01]  /*1a30*/  ISETP.NE.AND P0, PT, R10, 0x6, PT ;  /* 0x000000060a00780c */ /* 0x000fe20003f05270 */
[----:B--2---:R-:W-:-:S03]  /*1a40*/  IMAD.WIDE.U32 R4, R4, R25, RZ ;  /* 0x0000001904047225 */ /* 0x004fc600078e00ff */
[----:B------:R-:W-:-:S04]  /*1a50*/  IADD3 R23, P1, PT, R4, R0, RZ ;  /* 0x0000000004177210 */ /* 0x000fc80007f3e0ff */
[----:B------:R-:W-:Y:S01]  /*1a60*/  IADD3.X R0, PT, PT, R5, UR4, RZ, P1, !PT ;  /* 0x0000000405007c10 */ /* 0x000fe20008ffe4ff */
[----:B------:R1:W-:Y:S04]  /*1a70*/  STL [R22], R23 ;  /* 0x0000001716007387 */ /* 0x0003e80000100800 */
[----:B------:R-:W-:Y:S05]  /*1a80*/  @P0 BRA `(.L_x_23) ;  /* 0xfffffffc00d80947 */ /* 0x000fea000383ffff */
[----:B------:R-:W-:Y:S01]  /*1a90*/  SHF.R.U32.HI R5, RZ, 0x17, R15 ;  /* 0x00000017ff057819 */ /* 0x000fe2000001160f */
[----:B------:R0:W-:Y:S03]  /*1aa0*/  STL [R1+0x18], R0 ;  /* 0x0000180001007387 */ /* 0x0001e60000100800 */
[C---:B------:R-:W-:Y:S02]  /*1ab0*/  LOP3.LUT R2, R5.reuse, 0xe0, RZ, 0xc0, !PT ;  /* 0x000000e005027812 */ /* 0x040fe400078ec0ff */
[----:B------:R-:W-:-:S03]  /*1ac0*/  LOP3.LUT P0, RZ, R5, 0x1f, RZ, 0xc0, !PT ;  /* 0x0000001f05ff7812 */ /* 0x000fc6000780c0ff */
[----:B------:R-:W-:-:S05]  /*1ad0*/  VIADD R2, R2, 0xffffff80 ;  /* 0xffffff8002027836 */ /* 0x000fca0000000000 */
[----:B------:R-:W-:-:S05]  /*1ae0*/  SHF.R.U32.HI R2, RZ, 0x5, R2 ;  /* 0x00000005ff027819 */ /* 0x000fca0000011602 */
[----:B------:R-:W-:-:S05]  /*1af0*/  IMAD R20, R2, -0x4, R1 ;  /* 0xfffffffc02147824 */ /* 0x000fca00078e0201 */
[----:B------:R-:W2:Y:S04]  /*1b00*/  LDL R4, [R20+0x18] ;  /* 0x0000180014047983 */ /* 0x000ea80000100800 */
[----:B------:R-:W2:Y:S04]  /*1b10*/  LDL R3, [R20+0x14] ;  /* 0x0000140014037983 */ /* 0x000ea80000100800 */
[----:B------:R-:W3:Y:S01]  /*1b20*/  @P0 LDL R2, [R20+0x10] ;  /* 0x0000100014020983 */ /* 0x000ee20000100800 */
[----:B------:R-:W-:Y:S01]  /*1b30*/  LOP3.LUT R5, R5, 0x1f, RZ, 0xc0, !PT ;  /* 0x0000001f05057812 */ /* 0x000fe200078ec0ff */
[----:B------:R-:W-:Y:S01]  /*1b40*/  UMOV UR4, 0x54442d19 ;  /* 0x54442d1900047882 */ /* 0x000fe20000000000 */
[----:B------:R-:W-:Y:S01]  /*1b50*/  UMOV UR5, 0x3bf921fb ;  /* 0x3bf921fb00057882 */ /* 0x000fe20000000000 */
[----:B------:R-:W-:-:S02]  /*1b60*/  ISETP.GE.AND P1, PT, R15, RZ, PT ;  /* 0x000000ff0f00720c */ /* 0x000fc40003f26270 */
[-C--:B--2---:R-:W-:Y:S02]  /*1b70*/  @P0 SHF.L.W.U32.HI R4, R3, R5.reuse, R4 ;  /* 0x0000000503040219 */ /* 0x084fe40000010e04 */
[----:B---3--:R-:W-:-:S04]  /*1b80*/  @P0 SHF.L.W.U32.HI R3, R2, R5, R3 ;  /* 0x0000000502030219 */ /* 0x008fc80000010e03 */
[C-C-:B------:R-:W-:Y:S02]  /*1b90*/  SHF.L.W.U32.HI R5, R3.reuse, 0x2, R4.reuse ;  /* 0x0000000203057819 */ /* 0x140fe40000010e04 */
[----:B------:R-:W-:Y:S02]  /*1ba0*/  SHF.L.U32 R3, R3, 0x2, RZ ;  /* 0x0000000203037819 */ /* 0x000fe400000006ff */
[----:B------:R-:W-:Y:S02]  /*1bb0*/  SHF.R.S32.HI R10, RZ, 0x1f, R5 ;  /* 0x0000001fff0a7819 */ /* 0x000fe40000011405 */
[----:B------:R-:W-:Y:S02]  /*1bc0*/  SHF.R.U32.HI R4, RZ, 0x1e, R4 ;  /* 0x0000001eff047819 */ /* 0x000fe40000011604 */
[C---:B------:R-:W-:Y:S02]  /*1bd0*/  LOP3.LUT R2, R10.reuse, R3, RZ, 0x3c, !PT ;  /* 0x000000030a027212 */ /* 0x040fe400078e3cff */
[----:B------:R-:W-:-:S02]  /*1be0*/  LOP3.LUT R3, R10, R5, RZ, 0x3c, !PT ;  /* 0x000000050a037212 */ /* 0x000fc400078e3cff */
[C---:B------:R-:W-:Y:S02]  /*1bf0*/  LEA.HI R20, R5.reuse, R4, RZ, 0x1 ;  /* 0x0000000405147211 */ /* 0x040fe400078f08ff */
[----:B------:R-:W-:Y:S02]  /*1c00*/  LOP3.LUT R15, R5, R15, RZ, 0x3c, !PT ;  /* 0x0000000f050f7212 */ /* 0x000fe400078e3cff */
[----:B------:R-:W1:Y:S01]  /*1c10*/  I2F.F64.S64 R2, R2 ;  /* 0x0000000200027312 */ /* 0x000e620000301c00 */
[----:B0-----:R-:W-:Y:S02]  /*1c20*/  IADD3 R0, PT, PT, -R20, RZ, RZ ;  /* 0x000000ff14007210 */ /* 0x001fe40007ffe1ff */
[----:B------:R-:W-:-:S03]  /*1c30*/  ISETP.GE.AND P0, PT, R15, RZ, PT ;  /* 0x000000ff0f00720c */ /* 0x000fc60003f06270 */
[----:B------:R-:W-:Y:S01]  /*1c40*/  @!P1 IMAD.MOV.U32 R20, RZ, RZ, R0 ;  /* 0x000000ffff149224 */ /* 0x000fe200078e0000 */
[----:B-1----:R-:W-:-:S10]  /*1c50*/  DMUL R22, R2, UR4 ;  /* 0x0000000402167c28 */ /* 0x002fd40008000000 */
[----:B------:R-:W0:Y:S02]  /*1c60*/  F2F.F32.F64 R22, R22 ;  /* 0x0000001600167310 */ /* 0x000e240000301000 */
[----:B0-----:R-:W-:-:S07]  /*1c70*/  FSEL R5, -R22, R22, !P0 ;  /* 0x0000001616057208 */ /* 0x001fce0004000100 */
.L_x_22:
[----:B------:R-:W-:Y:S05]  /*1c80*/  BSYNC.RECONVERGENT B1 ;  /* 0x0000000000017941 */ /* 0x000fea0003800200 */
.L_x_21:
[----:B------:R-:W-:Y:S01]  /*1c90*/  FMUL R3, R5, R5 ;  /* 0x0000000505037220 */ /* 0x000fe20000400000 */
[C---:B------:R-:W-:Y:S02]  /*1ca0*/  LOP3.LUT R0, R20.reuse, 0x1, RZ, 0xc0, !PT ;  /* 0x0000000114007812 */ /* 0x040fe400078ec0ff */
[----:B------:R-:W-:Y:S01]  /*1cb0*/  LOP3.LUT P1, RZ, R20, 0x2, RZ, 0xc0, !PT ;  /* 0x0000000214ff7812 */ /* 0x000fe2000782c0ff */
[----:B------:R-:W-:Y:S01]  /*1cc0*/  FFMA R18, R3, R18, -0.0013887860113754868507 ;  /* 0xbab607ed03127423 */ /* 0x000fe20000000012 */
[----:B------:R-:W-:-:S04]  /*1cd0*/  ISETP.NE.U32.AND P0, PT, R0, 0x1, PT ;  /* 0x000000010000780c */ /* 0x000fc80003f05070 */
[----:B------:R-:W-:Y:S02]  /*1ce0*/  FSEL R2, R19, 0.041666727513074874878, P0 ;  /* 0x3d2aaabb13027808 */ /* 0x000fe40000000000 */
[----:B------:R-:W-:Y:S02]  /*1cf0*/  FSEL R18, R18, -0.00019574658654164522886, !P0 ;  /* 0xb94d415312127808 */ /* 0x000fe40004000000 */
[----:B------:R-:W-:Y:S02]  /*1d00*/  FSEL R0, R5, 1, P0 ;  /* 0x3f80000005007808 */ /* 0x000fe40000000000 */
[----:B------:R-:W-:Y:S01]  /*1d10*/  FSEL R17, -R17, -0.4999999701976776123, P0 ;  /* 0xbeffffff11117808 */ /* 0x000fe20000000100 */
[C---:B------:R-:W-:Y:S02]  /*1d20*/  FFMA R2, R3.reuse, R18, R2 ;  /* 0x0000001203027223 */ /* 0x040fe40000000002 */
[C---:B------:R-:W-:Y:S02]  /*1d30*/  FFMA R5, R3.reuse, R0, RZ ;  /* 0x0000000003057223 */ /* 0x040fe400000000ff */
[----:B------:R-:W-:-:S04]  /*1d40*/  FFMA R2, R3, R2, R17 ;  /* 0x0000000203027223 */ /* 0x000fc80000000011 */
[----:B------:R-:W-:-:S04]  /*1d50*/  FFMA R5, R5, R2, R0 ;  /* 0x0000000205057223 */ /* 0x000fc80000000000 */
[----:B------:R-:W-:-:S04]  /*1d60*/  @P1 FADD R5, RZ, -R5 ;  /* 0x80000005ff051221 */ /* 0x000fc80000000000 */
[----:B------:R-:W-:-:S07]  /*1d70*/  FFMA R12, R5, R16, R12 ;  /* 0x00000010050c7223 */ /* 0x000fce000000000c */
.L_x_4:
[----:B------:R-:W-:Y:S05]  /*1d80*/  BSYNC.RECONVERGENT B0 ;  /* 0x0000000000007941 */ /* 0x000fea0003800200 */
.L_x_3:
[----:B------:R-:W0:Y:S01]  /*1d90*/  LDCU UR4, c[0x0][0x388] ;  /* 0x00007100ff0477ac */ /* 0x000e220008000800 */
[----:B------:R-:W-:-:S04]  /*1da0*/  IADD3 R11, PT, PT, R11, 0x1, RZ ;  /* 0x000000010b0b7810 */ /* 0x000fc80007ffe0ff */
[----:B0-----:R-:W-:-:S13]  /*1db0*/  ISETP.NE.AND P0, PT, R11, UR4, PT ;  /* 0x000000040b007c0c */ /* 0x001fda000bf05270 */
[----:B------:R-:W-:Y:S05]  /*1dc0*/  @P0 BRA `(.L_x_24) ;  /* 0xffffffe000d40947 */ /* 0x000fea000383ffff */
.L_x_2:
[----:B------:R-:W2:Y:S02]  /*1dd0*/  LDG.E R0, desc[UR6][R6.64] ;  /* 0x0000000606007981 */ /* 0x000ea4000c1e1900 */
[----:B--2---:R-:W-:-:S05]  /*1de0*/  FADD R13, R0, R13 ;  /* 0x0000000d000d7221 */ /* 0x004fca0000000000 */
[----:B------:R-:W-:Y:S04]  /*1df0*/  STG.E desc[UR6][R6.64], R13 ;  /* 0x0000000d06007986 */ /* 0x000fe8000c101906 */
[----:B------:R-:W2:Y:S02]  /*1e00*/  LDG.E R3, desc[UR6][R8.64] ;  /* 0x0000000608037981 */ /* 0x000ea4000c1e1900 */
[----:B--2---:R-:W-:-:S05]  /*1e10*/  FADD R3, R3, R12 ;  /* 0x0000000c03037221 */ /* 0x004fca0000000000 */
[----:B------:R-:W-:Y:S01]  /*1e20*/  STG.E desc[UR6][R8.64], R3 ;  /* 0x0000000308007986 */ /* 0x000fe2000c101906 */
[----:B------:R-:W-:Y:S05]  /*1e30*/  EXIT ;  /* 0x000000000000794d */ /* 0x000fea0003800000 */
        .weak           $__internal_0_$__cuda_sm20_sqrt_rn_f32_slowpath
        .type           $__internal_0_$__cuda_sm20_sqrt_rn_f32_slowpath,@function
        .size           $__internal_0_$__cuda_sm20_sqrt_rn_f32_slowpath,($__internal_1_$__cuda_sm3x_div_rn_noftz_f32_slowpath - $__internal_0_$__cuda_sm20_sqrt_rn_f32_slowpath)
$__internal_0_$__cuda_sm20_sqrt_rn_f32_slowpath:
[----:B------:R-:W-:-:S13]  /*1e40*/  LOP3.LUT P0, RZ, R3, 0x7fffffff, RZ, 0xc0, !PT ;  /* 0x7fffffff03ff7812 */ /* 0x000fda000780c0ff */
[----:B------:R-:W-:Y:S01]  /*1e50*/  @!P0 MOV R2, R3 ;  /* 0x0000000300028202 */ /* 0x000fe20000000f00 */
[----:B------:R-:W-:Y:S06]  /*1e60*/  @!P0 BRA `(.L_x_25) ;  /* 0x0000000000448947 */ /* 0x000fec0003800000 */
[----:B------:R-:W-:Y:S01]  /*1e70*/  FSETP.GEU.FTZ.AND P0, PT, R3, RZ, PT ;  /* 0x000000ff0300720b */ /* 0x000fe20003f1e000 */
[----:B------:R-:W-:-:S12]  /*1e80*/  IMAD.MOV.U32 R0, RZ, RZ, R3 ;  /* 0x000000ffff007224 */ /* 0x000fd800078e0003 */
[----:B------:R-:W-:Y:S01]  /*1e90*/  @!P0 MOV R2, 0x7fffffff ;  /* 0x7fffffff00028802 */ /* 0x000fe20000000f00 */
[----:B------:R-:W-:Y:S06]  /*1ea0*/  @!P0 BRA `(.L_x_25) ;  /* 0x0000000000348947 */ /* 0x000fec0003800000 */
[----:B------:R-:W-:-:S13]  /*1eb0*/  FSETP.GTU.FTZ.AND P0, PT, |R0|, +INF , PT ;  /* 0x7f8000000000780b */ /* 0x000fda0003f1c200 */
[----:B------:R-:W-:Y:S01]  /*1ec0*/  @P0 FADD.FTZ R2, R0, 1 ;  /* 0x3f80000000020421 */ /* 0x000fe20000010000 */
[----:B------:R-:W-:Y:S06]  /*1ed0*/  @P0 BRA `(.L_x_25) ;  /* 0x0000000000280947 */ /* 0x000fec0003800000 */
[----:B------:R-:W-:-:S13]  /*1ee0*/  FSETP.NEU.FTZ.AND P0, PT, |R0|, +INF , PT ;  /* 0x7f8000000000780b */ /* 0x000fda0003f1d200 */
[----:B------:R-:W-:-:S04]  /*1ef0*/  @P0 FFMA R3, R0, 1.84467440737095516160e+19, RZ ;  /* 0x5f80000000030823 */ /* 0x000fc800000000ff */
[----:B------:R-:W0:Y:S02]  /*1f00*/  @P0 MUFU.RSQ R2, R3 ;  /* 0x0000000300020308 */ /* 0x000e240000001400 */
[----:B0-----:R-:W-:Y:S01]  /*1f10*/  @P0 FMUL.FTZ R4, R3, R2 ;  /* 0x0000000203040220 */ /* 0x001fe20000410000 */
[----:B------:R-:W-:Y:S01]  /*1f20*/  @P0 FMUL.FTZ R10, R2, 0.5 ;  /* 0x3f000000020a0820 */ /* 0x000fe20000410000 */
[----:B------:R-:W-:Y:S02]  /*1f30*/  @!P0 MOV R2, R0 ;  /* 0x0000000000028202 */ /* 0x000fe40000000f00 */
[----:B------:R-:W-:-:S04]  /*1f40*/  @P0 FADD.FTZ R5, -R4, -RZ ;  /* 0x800000ff04050221 */ /* 0x000fc80000010100 */
[----:B------:R-:W-:-:S04]  /*1f50*/  @P0 FFMA R5, R4, R5, R3 ;  /* 0x0000000504050223 */ /* 0x000fc80000000003 */
[----:B------:R-:W-:-:S04]  /*1f60*/  @P0 FFMA R5, R5, R10, R4 ;  /* 0x0000000a05050223 */ /* 0x000fc80000000004 */
[----:B------:R-:W-:-:S07]  /*1f70*/  @P0 FMUL.FTZ R2, R5, 2.3283064365386962891e-10 ;  /* 0x2f80000005020820 */ /* 0x000fce0000410000 */
.L_x_25:
[----:B------:R-:W-:Y:S02]  /*1f80*/  HFMA2 R3, -RZ, RZ, 0, 0 ;  /* 0x00000000ff037431 */ /* 0x000fe400000001ff */
[----:B------:R-:W-:Y:S01]  /*1f90*/  IMAD.MOV.U32 R0, RZ, RZ, R2 ;  /* 0x000000ffff007224 */ /* 0x000fe200078e0002 */
[----:B------:R-:W-:-:S04]  /*1fa0*/  MOV R2, R16 ;  /* 0x0000001000027202 */ /* 0x000fc80000000f00 */
[----:B------:R-:W-:Y:S05]  /*1fb0*/  RET.REL.NODEC R2 `(applyForceField) ;  /* 0xffffffe002107950 */ /* 0x000fea0003c3ffff */
        .weak           $__internal_1_$__cuda_sm3x_div_rn_noftz_f32_slowpath
        .type           $__internal_1_$__cuda_sm3x_div_rn_noftz_f32_slowpath,@function
        .size           $__internal_1_$__cuda_sm3x_div_rn_noftz_f32_slowpath,(.L_x_50 - $__internal_1_$__cuda_sm3x_div_rn_noftz_f32_slowpath)
$__internal_1_$__cuda_sm3x_div_rn_noftz_f32_slowpath:
[----:B------:R-:W-:Y:S01]  /*1fc0*/  SHF.R.U32.HI R10, RZ, 0x17, R3 ;  /* 0x00000017ff0a7819 */ /* 0x000fe20000011603 */
[----:B------:R-:W-:Y:S01]  /*1fd0*/  BSSY.RECONVERGENT B2, `(.L_x_26) ;  /* 0x0000063000027945 */ /* 0x000fe20003800200 */
[----:B------:R-:W-:Y:S02]  /*1fe0*/  SHF.R.U32.HI R16, RZ, 0x17, R0 ;  /* 0x00000017ff107819 */ /* 0x000fe40000011600 */
[----:B------:R-:W-:Y:S02]  /*1ff0*/  LOP3.LUT R10, R10, 0xff, RZ, 0xc0, !PT ;  /* 0x000000ff0a0a7812 */ /* 0x000fe400078ec0ff */
[----:B------:R-:W-:Y:S02]  /*2000*/  LOP3.LUT R19, R16, 0xff, RZ, 0xc0, !PT ;  /* 0x000000ff10137812 */ /* 0x000fe400078ec0ff */
[----:B------:R-:W-:Y:S01]  /*2010*/  MOV R17, R3 ;  /* 0x0000000300117202 */ /* 0x000fe20000000f00 */
[----:B------:R-:W-:Y:S01]  /*2020*/  VIADD R20, R10, 0xffffffff ;  /* 0xffffffff0a147836 */ /* 0x000fe20000000000 */
[----:B------:R-:W-:-:S04]  /*2030*/  IADD3 R18, PT, PT, R19, -0x1, RZ ;  /* 0xffffffff13127810 */ /* 0x000fc80007ffe0ff */
[----:B------:R-:W-:-:S04]  /*2040*/  ISETP.GT.U32.AND P0, PT, R20, 0xfd, PT ;  /* 0x000000fd1400780c */ /* 0x000fc80003f04070 */
[----:B------:R-:W-:-:S13]  /*2050*/  ISETP.GT.U32.OR P0, PT, R18, 0xfd, P0 ;  /* 0x000000fd1200780c */ /* 0x000fda0000704470 */
[----:B------:R-:W-:Y:S01]  /*2060*/  @!P0 IMAD.MOV.U32 R16, RZ, RZ, RZ ;  /* 0x000000ffff108224 */ /* 0x000fe200078e00ff */
[----:B------:R-:W-:Y:S06]  /*2070*/  @!P0 BRA `(.L_x_27) ;  /* 0x00000000005c8947 */ /* 0x000fec0003800000 */
[----:B------:R-:W-:Y:S02]  /*2080*/  FSETP.GTU.FTZ.AND P0, PT, |R0|, +INF , PT ;  /* 0x7f8000000000780b */ /* 0x000fe40003f1c200 */
[----:B------:R-:W-:-:S04]  /*2090*/  FSETP.GTU.FTZ.AND P1, PT, |R3|, +INF , PT ;  /* 0x7f8000000300780b */ /* 0x000fc80003f3c200 */
[----:B------:R-:W-:-:S13]  /*20a0*/  PLOP3.LUT P0, PT, P0, P1, PT, 0xf8, 0x8f ;  /* 0x00000000008f781c */ /* 0x000fda0000703f70 */
[----:B------:R-:W-:Y:S05]  /*20b0*/  @P0 BRA `(.L_x_28) ;  /* 0x00000004004c0947 */ /* 0x000fea0003800000 */
[----:B------:R-:W-:-:S13]  /*20c0*/  LOP3.LUT P0, RZ, R17, 0x7fffffff, R0, 0xc8, !PT ;  /* 0x7fffffff11ff7812 */ /* 0x000fda000780c800 */
[----:B------:R-:W-:Y:S05]  /*20d0*/  @!P0 BRA `(.L_x_29) ;  /* 0x00000004003c8947 */ /* 0x000fea0003800000 */
[C---:B------:R-:W-:Y:S02]  /*20e0*/  FSETP.NEU.FTZ.AND P0, PT, |R0|.reuse, +INF , PT ;  /* 0x7f8000000000780b */ /* 0x040fe40003f1d200 */
[----:B------:R-:W-:Y:S02]  /*20f0*/  FSETP.NEU.FTZ.AND P2, PT, |R3|, +INF , PT ;  /* 0x7f8000000300780b */ /* 0x000fe40003f5d200 */
[----:B------:R-:W-:-:S11]  /*2100*/  FSETP.NEU.FTZ.AND P1, PT, |R0|, +INF , PT ;  /* 0x7f8000000000780b */ /* 0x000fd60003f3d200 */
[----:B------:R-:W-:Y:S05]  /*2110*/  @!P2 BRA !P0, `(.L_x_29) ;  /* 0x00000004002ca947 */ /* 0x000fea0004000000 */
[----:B------:R-:W-:-:S04]  /*2120*/  LOP3.LUT P0, RZ, R0, 0x7fffffff, RZ, 0xc0, !PT ;  /* 0x7fffffff00ff7812 */ /* 0x000fc8000780c0ff */
[----:B------:R-:W-:-:S13]  /*2130*/  PLOP3.LUT P0, PT, P2, P0, PT, 0x2f, 0xf2 ;  /* 0x0000000000f2781c */ /* 0x000fda0001700577 */
[----:B------:R-:W-:Y:S05]  /*2140*/  @P0 BRA `(.L_x_30) ;  /* 0x0000000400180947 */ /* 0x000fea0003800000 */
[----:B------:R-:W-:-:S04]  /*2150*/  LOP3.LUT P0, RZ, R17, 0x7fffffff, RZ, 0xc0, !PT ;  /* 0x7fffffff11ff7812 */ /* 0x000fc8000780c0ff */
[----:B------:R-:W-:-:S13]  /*2160*/  PLOP3.LUT P0, PT, P1, P0, PT, 0x2f, 0xf2 ;  /* 0x0000000000f2781c */ /* 0x000fda0000f00577 */
[----:B------:R-:W-:Y:S05]  /*2170*/  @P0 BRA `(.L_x_31) ;  /* 0x0000000400000947 */ /* 0x000fea0003800000 */
[----:B------:R-:W-:Y:S02]  /*2180*/  ISETP.GE.AND P0, PT, R18, RZ, PT ;  /* 0x000000ff1200720c */ /* 0x000fe40003f06270 */
[----:B------:R-:W-:-:S11]  /*2190*/  ISETP.GE.AND P1, PT, R20, RZ, PT ;  /* 0x000000ff1400720c */ /* 0x000fd60003f26270 */
[----:B------:R-:W-:Y:S01]  /*21a0*/  @P0 MOV R16, RZ ;  /* 0x000000ff00100202 */ /* 0x000fe20000000f00 */
[----:B------:R-:W-:Y:S01]  /*21b0*/  @!P0 FFMA R0, R0, 1.84467440737095516160e+19, RZ ;  /* 0x5f80000000008823 */ /* 0x000fe200000000ff */
[----:B------:R-:W-:Y:S01]  /*21c0*/  @!P0 MOV R16, 0xffffffc0 ;  /* 0xffffffc000108802 */ /* 0x000fe20000000f00 */
[----:B------:R-:W-:-:S04]  /*21d0*/  @!P1 FFMA R17, R3, 1.84467440737095516160e+19, RZ ;  /* 0x5f80000003119823 */ /* 0x000fc800000000ff */
[----:B------:R-:W-:-:S07]  /*21e0*/  @!P1 VIADD R16, R16, 0x40 ;  /* 0x0000004010109836 */ /* 0x000fce0000000000 */
.L_x_27:
[----:B------:R-:W-:Y:S01]  /*21f0*/  LEA R18, R10, 0xc0800000, 0x17 ;  /* 0xc08000000a127811 */ /* 0x000fe200078eb8ff */
[----:B------:R-:W-:Y:S01]  /*2200*/  BSSY.RECONVERGENT B3, `(.L_x_32) ;  /* 0x0000036000037945 */ /* 0x000fe20003800200 */
[----:B------:R-:W-:Y:S02]  /*2210*/  IADD3 R19, PT, PT, R19, -0x7f, RZ ;  /* 0xffffff8113137810 */ /* 0x000fe40007ffe0ff */
[----:B------:R-:W-:-:S03]  /*2220*/  IADD3 R20, PT, PT, -R18, R17, RZ ;  /* 0x0000001112147210 */ /* 0x000fc60007ffe1ff */
[C---:B------:R-:W-:Y:S01]  /*2230*/  IMAD R0, R19.reuse, -0x800000, R0 ;  /* 0xff80000013007824 */ /* 0x040fe200078e0200 */
[----:B------:R-:W0:Y:S01]  /*2240*/  MUFU.RCP R17, R20 ;  /* 0x0000001400117308 */ /* 0x000e220000001000 */
[----:B------:R-:W-:Y:S01]  /*2250*/  FADD.FTZ R21, -R20, -RZ ;  /* 0x800000ff14157221 */ /* 0x000fe20000010100 */
[----:B------:R-:W-:-:S05]  /*2260*/  IADD3 R19, PT, PT, R19, 0x7f, -R10 ;  /* 0x0000007f13137810 */ /* 0x000fca0007ffe80a */
[----:B------:R-:W-:Y:S02]  /*2270*/  IMAD.IADD R19, R19, 0x1, R16 ;  /* 0x0000000113137824 */ /* 0x000fe400078e0210 */
[----:B0-----:R-:W-:-:S04]  /*2280*/  FFMA R18, R17, R21, 1 ;  /* 0x3f80000011127423 */ /* 0x001fc80000000015 */
[----:B------:R-:W-:-:S04]  /*2290*/  FFMA R17, R17, R18, R17 ;  /* 0x0000001211117223 */ /* 0x000fc80000000011 */
[----:B------:R-:W-:-:S04]  /*22a0*/  FFMA R18, R0, R17, RZ ;  /* 0x0000001100127223 */ /* 0x000fc800000000ff */
[----:B------:R-:W-:-:S04]  /*22b0*/  FFMA R22, R21, R18, R0 ;  /* 0x0000001215167223 */ /* 0x000fc80000000000 */
[----:B------:R-:W-:-:S04]  /*22c0*/  FFMA R18, R17, R22, R18 ;  /* 0x0000001611127223 */ /* 0x000fc80000000012 */
[----:B------:R-:W-:-:S04]  /*22d0*/  FFMA R21, R21, R18, R0 ;  /* 0x0000001215157223 */ /* 0x000fc80000000000 */
[----:B------:R-:W-:-:S05]  /*22e0*/  FFMA R0, R17, R21, R18 ;  /* 0x0000001511007223 */ /* 0x000fca0000000012 */
[----:B------:R-:W-:-:S04]  /*22f0*/  SHF.R.U32.HI R10, RZ, 0x17, R0 ;  /* 0x00000017ff0a7819 */ /* 0x000fc80000011600 */
[----:B------:R-:W-:-:S04]  /*2300*/  LOP3.LUT R10, R10, 0xff, RZ, 0xc0, !PT ;  /* 0x000000ff0a0a7812 */ /* 0x000fc800078ec0ff */
[----:B------:R-:W-:-:S04]  /*2310*/  IADD3 R20, PT, PT, R10, R19, RZ ;  /* 0x000000130a147210 */ /* 0x000fc80007ffe0ff */
[----:B------:R-:W-:-:S04]  /*2320*/  IADD3 R10, PT, PT, R20, -0x1, RZ ;  /* 0xffffffff140a7810 */ /* 0x000fc80007ffe0ff */
[----:B------:R-:W-:-:S13]  /*2330*/  ISETP.GE.U32.AND P0, PT, R10, 0xfe, PT ;  /* 0x000000fe0a00780c */ /* 0x000fda0003f06070 */
[----:B------:R-:W-:Y:S05]  /*2340*/  @!P0 BRA `(.L_x_33) ;  /* 0x0000000000808947 */ /* 0x000fea0003800000 */
[----:B------:R-:W-:-:S13]  /*2350*/  ISETP.GT.AND P0, PT, R20, 0xfe, PT ;  /* 0x000000fe1400780c */ /* 0x000fda0003f04270 */
[----:B------:R-:W-:Y:S05]  /*2360*/  @P0 BRA `(.L_x_34) ;  /* 0x00000000006c0947 */ /* 0x000fea0003800000 */
[----:B------:R-:W-:-:S13]  /*2370*/  ISETP.GE.AND P0, PT, R20, 0x1, PT ;  /* 0x000000011400780c */ /* 0x000fda0003f06270 */
[----:B------:R-:W-:Y:S05]  /*2380*/  @P0 BRA `(.L_x_35) ;  /* 0x0000000000740947 */ /* 0x000fea0003800000 */
[----:B------:R-:W-:Y:S02]  /*2390*/  ISETP.GE.AND P0, PT, R20, -0x18, PT ;  /* 0xffffffe81400780c */ /* 0x000fe40003f06270 */
[----:B------:R-:W-:-:S11]  /*23a0*/  LOP3.LUT R0, R0, 0x80000000, RZ, 0xc0, !PT ;  /* 0x8000000000007812 */ /* 0x000fd600078ec0ff */
[----:B------:R-:W-:Y:S05]  /*23b0*/  @!P0 BRA `(.L_x_35) ;  /* 0x0000000000688947 */ /* 0x000fea0003800000 */
[CCC-:B------:R-:W-:Y:S01]  /*23c0*/  FFMA.RZ R10, R17.reuse, R21.reuse, R18.reuse ;  /* 0x00000015110a7223 */ /* 0x1c0fe2000000c012 */
[C---:B------:R-:W-:Y:S01]  /*23d0*/  VIADD R19, R20.reuse, 0x20 ;  /* 0x0000002014137836 */ /* 0x040fe20000000000 */
[C---:B------:R-:W-:Y:S02]  /*23e0*/  ISETP.NE.AND P2, PT, R20.reuse, RZ, PT ;  /* 0x000000ff1400720c */ /* 0x040fe40003f45270 */
[----:B------:R-:W-:Y:S02]  /*23f0*/  ISETP.NE.AND P1, PT, R20, RZ, PT ;  /* 0x000000ff1400720c */ /* 0x000fe40003f25270 */
[----:B------:R-:W-:Y:S01]  /*2400*/  LOP3.LUT R16, R10, 0x7fffff, RZ, 0xc0, !PT ;  /* 0x007fffff0a107812 */ /* 0x000fe200078ec0ff */
[CCC-:B------:R-:W-:Y:S01]  /*2410*/  FFMA.RP R10, R17.reuse, R21.reuse, R18.reuse ;  /* 0x00000015110a7223 */ /* 0x1c0fe20000008012 */
[----:B------:R-:W-:Y:S01]  /*2420*/  FFMA.RM R17, R17, R21, R18 ;  /* 0x0000001511117223 */ /* 0x000fe20000004012 */
[----:B------:R-:W-:Y:S02]  /*2430*/  IADD3 R18, PT, PT, -R20, RZ, RZ ;  /* 0x000000ff14127210 */ /* 0x000fe40007ffe1ff */
[----:B------:R-:W-:-:S02]  /*2440*/  LOP3.LUT R16, R16, 0x800000, RZ, 0xfc, !PT ;  /* 0x0080000010107812 */ /* 0x000fc400078efcff */
[----:B------:R-:W-:Y:S02]  /*2450*/  FSETP.NEU.FTZ.AND P0, PT, R10, R17, PT ;  /* 0x000000110a00720b */ /* 0x000fe40003f1d000 */
[----:B------:R-:W-:Y:S02]  /*2460*/  SHF.L.U32 R19, R16, R19, RZ ;  /* 0x0000001310137219 */ /* 0x000fe400000006ff */
[----:B------:R-:W-:Y:S02]  /*2470*/  SEL R17, R18, RZ, P2 ;  /* 0x000000ff12117207 */ /* 0x000fe40001000000 */
[----:B------:R-:W-:Y:S02]  /*2480*/  ISETP.NE.AND P1, PT, R19, RZ, P1 ;  /* 0x000000ff1300720c */ /* 0x000fe40000f25270 */
[----:B------:R-:W-:Y:S02]  /*2490*/  SHF.R.U32.HI R17, RZ, R17, R16 ;  /* 0x00000011ff117219 */ /* 0x000fe40000011610 */
[----:B------:R-:W-:-:S02]  /*24a0*/  PLOP3.LUT P0, PT, P0, P1, PT, 0xf8, 0x8f ;  /* 0x00000000008f781c */ /* 0x000fc40000703f70 */
[----:B------:R-:W-:Y:S02]  /*24b0*/  SHF.R.U32.HI R19, RZ, 0x1, R17 ;  /* 0x00000001ff137819 */ /* 0x000fe40000011611 */
[----:B------:R-:W-:-:S04]  /*24c0*/  SEL R10, RZ, 0x1, !P0 ;  /* 0x00000001ff0a7807 */ /* 0x000fc80004000000 */
[----:B------:R-:W-:-:S04]  /*24d0*/  LOP3.LUT R10, R10, 0x1, R19, 0xf8, !PT ;  /* 0x000000010a0a7812 */ /* 0x000fc800078ef813 */
[----:B------:R-:W-:-:S04]  /*24e0*/  LOP3.LUT R10, R10, R17, RZ, 0xc0, !PT ;  /* 0x000000110a0a7212 */ /* 0x000fc800078ec0ff */
[----:B------:R-:W-:-:S04]  /*24f0*/  IADD3 R19, PT, PT, R19, R10, RZ ;  /* 0x0000000a13137210 */ /* 0x000fc80007ffe0ff */
[----:B------:R-:W-:Y:S01]  /*2500*/  LOP3.LUT R0, R19, R0, RZ, 0xfc, !PT ;  /* 0x0000000013007212 */ /* 0x000fe200078efcff */
[----:B------:R-:W-:Y:S06]  /*2510*/  BRA `(.L_x_35) ;  /* 0x0000000000107947 */ /* 0x000fec0003800000 */
.L_x_34:
[----:B------:R-:W-:-:S04]  /*2520*/  LOP3.LUT R0, R0, 0x80000000, RZ, 0xc0, !PT ;  /* 0x8000000000007812 */ /* 0x000fc800078ec0ff */
[----:B------:R-:W-:Y:S01]  /*2530*/  LOP3.LUT R0, R0, 0x7f800000, RZ, 0xfc, !PT ;  /* 0x7f80000000007812 */ /* 0x000fe200078efcff */
[----:B------:R-:W-:Y:S06]  /*2540*/  BRA `(.L_x_35) ;  /* 0x0000000000047947 */ /* 0x000fec0003800000 */
.L_x_33:
[----:B------:R-:W-:-:S07]  /*2550*/  IMAD R0, R19, 0x800000, R0 ;  /* 0x0080000013007824 */ /* 0x000fce00078e0200 */
.L_x_35:
[----:B------:R-:W-:Y:S05]  /*2560*/  BSYNC.RECONVERGENT B3 ;  /* 0x0000000000037941 */ /* 0x000fea0003800200 */
.L_x_32:
[----:B------:R-:W-:Y:S05]  /*2570*/  BRA `(.L_x_36) ;  /* 0x0000000000207947 */ /* 0x000fea0003800000 */
.L_x_31:
[----:B------:R-:W-:-:S04]  /*2580*/  LOP3.LUT R0, R17, 0x80000000, R0, 0x48, !PT ;  /* 0x8000000011007812 */ /* 0x000fc800078e4800 */
[----:B------:R-:W-:Y:S01]  /*2590*/  LOP3.LUT R0, R0, 0x7f800000, RZ, 0xfc, !PT ;  /* 0x7f80000000007812 */ /* 0x000fe200078efcff */
[----:B------:R-:W-:Y:S06]  /*25a0*/  BRA `(.L_x_36) ;  /* 0x0000000000147947 */ /* 0x000fec0003800000 */
.L_x_30:
[----:B------:R-:W-:Y:S01]  /*25b0*/  LOP3.LUT R0, R17, 0x80000000, R0, 0x48, !PT ;  /* 0x8000000011007812 */ /* 0x000fe200078e4800 */
[----:B------:R-:W-:Y:S06]  /*25c0*/  BRA `(.L_x_36) ;  /* 0x00000000000c7947 */ /* 0x000fec0003800000 */
.L_x_29:
[----:B------:R-:W0:Y:S01]  /*25d0*/  MUFU.RSQ R0, -QNAN ;  /* 0xffc0000000007908 */ /* 0x000e220000001400 */
[----:B------:R-:W-:Y:S05]  /*25e0*/  BRA `(.L_x_36) ;  /* 0x0000000000047947 */ /* 0x000fea0003800000 */
.L_x_28:
[----:B------:R-:W-:-:S07]  /*25f0*/  FADD.FTZ R0, R0, R3 ;  /* 0x0000000300007221 */ /* 0x000fce0000010000 */
.L_x_36:
[----:B------:R-:W-:Y:S05]  /*2600*/  BSYNC.RECONVERGENT B2 ;  /* 0x0000000000027941 */ /* 0x000fea0003800200 */
.L_x_26:
[----:B------:R-:W-:Y:S01]  /*2610*/  HFMA2 R17, -RZ, RZ, 0, 0 ;  /* 0x00000000ff117431 */ /* 0x000fe200000001ff */
[----:B------:R-:W-:-:S04]  /*2620*/  MOV R16, R4 ;  /* 0x0000000400107202 */ /* 0x000fc80000000f00 */
[----:B0-----:R-:W-:Y:S05]  /*2630*/  RET.REL.NODEC R16 `(applyForceField) ;  /* 0xffffffd810707950 */ /* 0x001fea0003c3ffff */
.L_x_37:
        /* <DEDUP_REMOVED lines=12> */
.L_x_50:


//--------------------- .text.moveBrownian        --------------------------
	.section	.text.moveBrownian,"ax",@progbits
	.align	128
        .global         moveBrownian
        .type           moveBrownian,@function
        .size           moveBrownian,(.L_x_54 - moveBrownian)
        .other          moveBrownian,@"STO_CUDA_ENTRY STV_DEFAULT"
moveBrownian:
.text.moveBrownian:
        /* <DEDUP_REMOVED lines=10> */
[----:B0-----:R-:W-:-:S05]  /*00a0*/  IMAD.WIDE R12, R2, 0x4, R12 ;  /* 0x00000004020c7825 */ /* 0x001fca00078e020c */
[----:B-1----:R-:W2:Y:S01]  /*00b0*/  LDG.E R4, desc[UR6][R12.64] ;  /* 0x000000060c047981 */ /* 0x002ea2000c1e1900 */
[----:B------:R-:W-:Y:S01]  /*00c0*/  BSSY.RECONVERGENT B0, `(.L_x_38) ;  /* 0x000006c000007945 */ /* 0x000fe20003800200 */
[----:B--2---:R-:W-:-:S04]  /*00d0*/  FMUL R4, R4, 6.2831854820251464844 ;  /* 0x40c90fdb04047820 */ /* 0x004fc80000400000 */
[C---:B------:R-:W-:Y:S01]  /*00e0*/  FMUL R0, R4.reuse, 0.63661974668502807617 ;  /* 0x3f22f98304007820 */ /* 0x040fe20000400000 */
[----:B------:R-:W-:-:S04]  /*00f0*/  FSETP.GE.AND P0, PT, |R4|, 105615, PT ;  /* 0x47ce47800400780b */ /* 0x000fc80003f06200 */
[----:B------:R-:W-:Y:S01]  /*0100*/  P2R R3, PR, RZ, 0x1 ;  /* 0x00000001ff037803 */ /* 0x000fe20000000000 */
[----:B------:R-:W0:Y:S02]  /*0110*/  F2I.NTZ R0, R0 ;  /* 0x0000000000007305 */ /* 0x000e240000203100 */
[----:B0-----:R-:W-:Y:S01]  /*0120*/  I2FP.F32.S32 R7, R0 ;  /* 0x0000000000077245 */ /* 0x001fe20000201400 */
[----:B------:R-:W-:-:S04]  /*0130*/  IMAD.MOV.U32 R8, RZ, RZ, R0 ;  /* 0x000000ffff087224 */ /* 0x000fc800078e0000 */
[----:B------:R-:W-:-:S04]  /*0140*/  FFMA R6, R7, -1.5707962512969970703, R4 ;  /* 0xbfc90fda07067823 */ /* 0x000fc80000000004 */
[----:B------:R-:W-:-:S04]  /*0150*/  FFMA R6, R7, -7.5497894158615963534e-08, R6 ;  /* 0xb3a2216807067823 */ /* 0x000fc80000000006 */
[----:B------:R-:W-:-:S04]  /*0160*/  FFMA R7, R7, -5.3903029534742383927e-15, R6 ;  /* 0xa7c234c507077823 */ /* 0x000fc80000000006 */
[----:B------:R-:W-:Y:S01]  /*0170*/  IMAD.MOV.U32 R11, RZ, RZ, R7 ;  /* 0x000000ffff0b7224 */ /* 0x000fe200078e0007 */
[----:B------:R-:W-:Y:S06]  /*0180*/  @!P0 BRA `(.L_x_39) ;  /* 0x00000004007c8947 */ /* 0x000fec0003800000 */
[----:B------:R-:W-:-:S13]  /*0190*/  FSETP.NEU.AND P0, PT, |R4|, +INF , PT ;  /* 0x7f8000000400780b */ /* 0x000fda0003f0d200 */
[----:B------:R-:W-:Y:S01]  /*01a0*/  @!P0 FMUL R11, RZ, R4 ;  /* 0x00000004ff0b8220 */ /* 0x000fe20000400000 */
[----:B------:R-:W-:Y:S01]  /*01b0*/  @!P0 IMAD.MOV.U32 R0, RZ, RZ, RZ ;  /* 0x000000ffff008224 */ /* 0x000fe200078e00ff */
[----:B------:R-:W-:Y:S06]  /*01c0*/  @!P0 BRA `(.L_x_39) ;  /* 0x00000004006c8947 */ /* 0x000fec0003800000 */
[----:B------:R-:W-:Y:S01]  /*01d0*/  IMAD.SHL.U32 R3, R4, 0x100, RZ ;  /* 0x0000010004037824 */ /* 0x000fe200078e00ff */
[----:B------:R-:W0:Y:S01]  /*01e0*/  LDCU.64 UR8, c[0x4][URZ] ;  /* 0x01000000ff0877ac */ /* 0x000e220008000a00 */
[----:B------:R-:W-:Y:S02]  /*01f0*/  IMAD.MOV.U32 R0, RZ, RZ, RZ ;  /* 0x000000ffff007224 */ /* 0x000fe400078e00ff */
[----:B------:R-:W-:Y:S01]  /*0200*/  IMAD.MOV.U32 R19, RZ, RZ, RZ ;  /* 0x000000ffff137224 */ /* 0x000fe200078e00ff */
[----:B------:R-:W-:Y:S01]  /*0210*/  LOP3.LUT R3, R3, 0x80000000, RZ, 0xfc, !PT ;  /* 0x8000000003037812 */ /* 0x000fe200078efcff */
[----:B------:R-:W-:Y:S01]  /*0220*/  UMOV UR5, URZ ;  /* 0x000000ff00057c82 */ /* 0x000fe20008000000 */
[----:B------:R-:W-:-:S05]  /*0230*/  UMOV UR4, URZ ;  /* 0x000000ff00047c82 */ /* 0x000fca0008000000 */
.L_x_40:
[----:B0-----:R-:W-:Y:S01]  /*0240*/  MOV R12, UR8 ;  /* 0x00000008000c7c02 */ /* 0x001fe20008000f00 */
[----:B------:R-:W-:-:S05]  /*0250*/  IMAD.U32 R13, RZ, RZ, UR9 ;  /* 0x00000009ff0d7e24 */ /* 0x000fca000f8e00ff */
[----:B------:R-:W2:Y:S01]  /*0260*/  LDG.E.CONSTANT R10, desc[UR6][R12.64] ;  /* 0x000000060c0a7981 */ /* 0x000ea2000c1e9900 */
[----:B------:R-:W-:Y:S01]  /*0270*/  UIADD3 UR4, UPT, UPT, UR4, 0x1, URZ ;  /* 0x0000000104047890 */ /* 0x000fe2000fffe0ff */
[C---:B------:R-:W-:Y:S01]  /*0280*/  ISETP.EQ.AND P0, PT, R19.reuse, RZ, PT ;  /* 0x000000ff1300720c */ /* 0x040fe20003f02270 */
[----:B------:R-:W-:Y:S01]  /*0290*/  UIADD3 UR8, UP1, UPT, UR8, 0x4, URZ ;  /* 0x0000000408087890 */ /* 0x000fe2000ff3e0ff */
[C---:B------:R-:W-:Y:S01]  /*02a0*/  ISETP.EQ.AND P1, PT, R19.reuse, 0x4, PT ;  /* 0x000000041300780c */ /* 0x040fe20003f22270 */
[----:B------:R-:W-:Y:S01]  /*02b0*/  UISETP.NE.AND UP0, UPT, UR4, 0x6, UPT ;  /* 0x000000060400788c */ /* 0x000fe2000bf05270 */
[C---:B------:R-:W-:Y:S01]  /*02c0*/  ISETP.EQ.AND P3, PT, R19.reuse, 0xc, PT ;  /* 0x0000000c1300780c */ /* 0x040fe20003f62270 */
[----:B------:R-:W-:Y:S01]  /*02d0*/  UIADD3.X UR9, UPT, UPT, URZ, UR9, URZ, UP1, !UPT ;  /* 0x00000009ff097290 */ /* 0x000fe20008ffe4ff */
[C---:B------:R-:W-:Y:S02]  /*02e0*/  ISETP.EQ.AND P4, PT, R19.reuse, 0x10, PT ;  /* 0x000000101300780c */ /* 0x040fe40003f82270 */
[----:B------:R-:W-:Y:S01]  /*02f0*/  ISETP.EQ.AND P5, PT, R19, 0x14, PT ;  /* 0x000000141300780c */ /* 0x000fe20003fa2270 */
[----:B--2---:R-:W-:-:S03]  /*0300*/  IMAD.WIDE.U32 R10, R10, R3, RZ ;  /* 0x000000030a0a7225 */ /* 0x004fc600078e00ff */
[----:B------:R-:W-:-:S04]  /*0310*/  IADD3 R9, P2, PT, R10, R0, RZ ;  /* 0x000000000a097210 */ /* 0x000fc80007f5e0ff */
[----:B------:R-:W-:Y:S01]  /*0320*/  IADD3.X R0, PT, PT, R11, UR5, RZ, P2, !PT ;  /* 0x000000050b007c10 */ /* 0x000fe200097fe4ff */
[--C-:B------:R-:W-:Y:S01]  /*0330*/  @P0 IMAD.MOV.U32 R6, RZ, RZ, R9.reuse ;  /* 0x000000ffff060224 */ /* 0x100fe200078e0009 */
[C---:B------:R-:W-:Y:S01]  /*0340*/  ISETP.EQ.AND P2, PT, R19.reuse, 0x8, PT ;  /* 0x000000081300780c */ /* 0x040fe20003f42270 */
[--C-:B------:R-:W-:Y:S02]  /*0350*/  @P1 IMAD.MOV.U32 R15, RZ, RZ, R9.reuse ;  /* 0x000000ffff0f1224 */ /* 0x100fe400078e0009 */
[----:B------:R-:W-:Y:S01]  /*0360*/  @P5 MOV R14, R9 ;  /* 0x00000009000e5202 */ /* 0x000fe20000000f00 */
[--C-:B------:R-:W-:Y:S02]  /*0370*/  @P3 IMAD.MOV.U32 R17, RZ, RZ, R9.reuse ;  /* 0x000000ffff113224 */ /* 0x100fe400078e0009 */
[----:B------:R-:W-:Y:S02]  /*0380*/  @P4 IMAD.MOV.U32 R18, RZ, RZ, R9 ;  /* 0x000000ffff124224 */ /* 0x000fe400078e0009 */
[----:B------:R-:W-:-:S05]  /*0390*/  VIADD R19, R19, 0x4 ;  /* 0x0000000413137836 */ /* 0x000fca0000000000 */
[----:B------:R-:W-:Y:S01]  /*03a0*/  @P2 IMAD.MOV.U32 R16, RZ, RZ, R9 ;  /* 0x000000ffff102224 */ /* 0x000fe200078e0009 */
[----:B------:R-:W-:Y:S06]  /*03b0*/  BRA.U UP0, `(.L_x_40) ;  /* 0xfffffffd00a07547 */ /* 0x000fec000b83ffff */
[----:B------:R-:W-:Y:S01]  /*03c0*/  SHF.R.U32.HI R3, RZ, 0x17, R4 ;  /* 0x00000017ff037819 */ /* 0x000fe20000011604 */
[----:B------:R-:W-:Y:S03]  /*03d0*/  BSSY.RECONVERGENT B1, `(.L_x_41) ;  /* 0x0000028000017945 */ /* 0x000fe60003800200 */
[C---:B------:R-:W-:Y:S02]  /*03e0*/  LOP3.LUT R9, R3.reuse, 0xe0, RZ, 0xc0, !PT ;  /* 0x000000e003097812 */ /* 0x040fe400078ec0ff */
[----:B------:R-:W-:-:S03]  /*03f0*/  LOP3.LUT P6, RZ, R3, 0x1f, RZ, 0xc0, !PT ;  /* 0x0000001f03ff7812 */ /* 0x000fc600078cc0ff */
[----:B------:R-:W-:-:S05]  /*0400*/  VIADD R9, R9, 0xffffff80 ;  /* 0xffffff8009097836 */ /* 0x000fca0000000000 */
[----:B------:R-:W-:-:S05]  /*0410*/  SHF.R.U32.HI R9, RZ, 0x5, R9 ;  /* 0x00000005ff097819 */ /* 0x000fca0000011609 */
[----:B------:R-:W-:-:S05]  /*0420*/  IMAD.U32 R12, R9, -0x4, RZ ;  /* 0xfffffffc090c7824 */ /* 0x000fca00078e00ff */
[C---:B------:R-:W-:Y:S02]  /*0430*/  ISETP.EQ.AND P3, PT, R12.reuse, -0x18, PT ;  /* 0xffffffe80c00780c */ /* 0x040fe40003f62270 */
[C---:B------:R-:W-:Y:S02]  /*0440*/  ISETP.EQ.AND P4, PT, R12.reuse, -0x14, PT ;  /* 0xffffffec0c00780c */ /* 0x040fe40003f82270 */
[C---:B------:R-:W-:Y:S02]  /*0450*/  ISETP.EQ.AND P0, PT, R12.reuse, -0x10, PT ;  /* 0xfffffff00c00780c */ /* 0x040fe40003f02270 */
[C---:B------:R-:W-:Y:S02]  /*0460*/  ISETP.EQ.AND P1, PT, R12.reuse, -0xc, PT ;  /* 0xfffffff40c00780c */ /* 0x040fe40003f22270 */
[C---:B------:R-:W-:Y:S02]  /*0470*/  ISETP.EQ.AND P2, PT, R12.reuse, -0x8, PT ;  /* 0xfffffff80c00780c */ /* 0x040fe40003f42270 */
[----:B------:R-:W-:-:S03]  /*0480*/  ISETP.EQ.AND P5, PT, R12, 0x4, PT ;  /* 0x000000040c00780c */ /* 0x000fc60003fa2270 */
[--C-:B------:R-:W-:Y:S01]  /*0490*/  @P3 IMAD.MOV.U32 R9, RZ, RZ, R6.reuse ;  /* 0x000000ffff093224 */ /* 0x100fe200078e0006 */
[C---:B------:R-:W-:Y:S01]  /*04a0*/  ISETP.EQ.AND P3, PT, R12.reuse, -0x4, PT ;  /* 0xfffffffc0c00780c */ /* 0x040fe20003f62270 */
[----:B------:R-:W-:Y:S02]  /*04b0*/  @P4 IMAD.MOV.U32 R10, RZ, RZ, R6 ;  /* 0x000000ffff0a4224 */ /* 0x000fe400078e0006 */
[----:B------:R-:W-:Y:S01]  /*04c0*/  @P4 IMAD.MOV.U32 R9, RZ, RZ, R15 ;  /* 0x000000ffff094224 */ /* 0x000fe200078e000f */
[----:B------:R-:W-:Y:S01]  /*04d0*/  ISETP.EQ.AND P4, PT, R12, RZ, PT ;  /* 0x000000ff0c00720c */ /* 0x000fe20003f82270 */
[--C-:B------:R-:W-:Y:S01]  /*04e0*/  @P0 IMAD.MOV.U32 R9, RZ, RZ, R16.reuse ;  /* 0x000000ffff090224 */ /* 0x100fe200078e0010 */
[----:B------:R-:W-:Y:S01]  /*04f0*/  @P0 MOV R10, R15 ;  /* 0x0000000f000a0202 */ /* 0x000fe20000000f00 */
[----:B------:R-:W-:Y:S02]  /*0500*/  @P1 IMAD.MOV.U32 R10, RZ, RZ, R16 ;  /* 0x000000ffff0a1224 */ /* 0x000fe400078e0010 */
[----:B------:R-:W-:-:S02]  /*0510*/  @P1 IMAD.MOV.U32 R9, RZ, RZ, R17 ;  /* 0x000000ffff091224 */ /* 0x000fc400078e0011 */
[----:B------:R-:W-:Y:S02]  /*0520*/  @P2 IMAD.MOV.U32 R10, RZ, RZ, R17 ;  /* 0x000000ffff0a2224 */ /* 0x000fe400078e0011 */
[--C-:B------:R-:W-:Y:S01]  /*0530*/  @P2 IMAD.MOV.U32 R9, RZ, RZ, R18.reuse ;  /* 0x000000ffff092224 */ /* 0x100fe200078e0012 */
[----:B------:R-:W-:Y:S01]  /*0540*/  @P3 MOV R9, R14 ;  /* 0x0000000e00093202 */ /* 0x000fe20000000f00 */
[----:B------:R-:W-:Y:S02]  /*0550*/  @P3 IMAD.MOV.U32 R10, RZ, RZ, R18 ;  /* 0x000000ffff0a3224 */ /* 0x000fe400078e0012 */
[----:B------:R-:W-:Y:S02]  /*0560*/  @P4 IMAD.MOV.U32 R10, RZ, RZ, R14 ;  /* 0x000000ffff0a4224 */ /* 0x000fe400078e000e */
[--C-:B------:R-:W-:Y:S02]  /*0570*/  @P4 IMAD.MOV.U32 R9, RZ, RZ, R0.reuse ;  /* 0x000000ffff094224 */ /* 0x100fe400078e0000 */
[----:B------:R-:W-:Y:S01]  /*0580*/  @P5 IMAD.MOV.U32 R10, RZ, RZ, R0 ;  /* 0x000000ffff0a5224 */ /* 0x000fe200078e0000 */
[----:B------:R-:W-:Y:S06]  /*0590*/  @!P6 BRA `(.L_x_42) ;  /* 0x00000000002ce947 */ /* 0x000fec0003800000 */
[----:B------:R-:W-:Y:S01]  /*05a0*/  @P0 IMAD.MOV.U32 R11, RZ, RZ, R6 ;  /* 0x000000ffff0b0224 */ /* 0x000fe200078e0006 */
[----:B------:R-:W-:Y:S01]  /*05b0*/  ISETP.EQ.AND P0, PT, R12, 0x8, PT ;  /* 0x000000080c00780c */ /* 0x000fe20003f02270 */
[----:B------:R-:W-:Y:S01]  /*05c0*/  @P1 IMAD.MOV.U32 R11, RZ, RZ, R15 ;  /* 0x000000ffff0b1224 */ /* 0x000fe200078e000f */
[----:B------:R-:W-:Y:S01]  /*05d0*/  @P2 MOV R11, R16 ;  /* 0x00000010000b2202 */ /* 0x000fe20000000f00 */
[----:B------:R-:W-:Y:S01]  /*05e0*/  @P3 IMAD.MOV.U32 R11, RZ, RZ, R17 ;  /* 0x000000ffff0b3224 */ /* 0x000fe200078e0011 */
[----:B------:R-:W-:Y:S01]  /*05f0*/  LOP3.LUT R3, R3, 0x1f, RZ, 0xc0, !PT ;  /* 0x0000001f03037812 */ /* 0x000fe200078ec0ff */
[----:B------:R-:W-:Y:S02]  /*0600*/  @P4 IMAD.MOV.U32 R11, RZ, RZ, R18 ;  /* 0x000000ffff0b4224 */ /* 0x000fe400078e0012 */
[----:B------:R-:W-:Y:S01]  /*0610*/  @P5 IMAD.MOV.U32 R11, RZ, RZ, R14 ;  /* 0x000000ffff0b5224 */ /* 0x000fe200078e000e */
[----:B------:R-:W-:-:S05]  /*0620*/  SHF.L.W.U32.HI R9, R10, R3, R9 ;  /* 0x000000030a097219 */ /* 0x000fca0000010e09 */
[----:B------:R-:W-:-:S05]  /*0630*/  @P0 IMAD.MOV.U32 R11, RZ, RZ, R0 ;  /* 0x000000ffff0b0224 */ /* 0x000fca00078e0000 */
[----:B------:R-:W-:-:S07]  /*0640*/  SHF.L.W.U32.HI R10, R11, R3, R10 ;  /* 0x000000030b0a7219 */ /* 0x000fce0000010e0a */
.L_x_42:
[----:B------:R-:W-:Y:S05]  /*0650*/  BSYNC.RECONVERGENT B1 ;  /* 0x0000000000017941 */ /* 0x000fea0003800200 */
.L_x_41:
[C---:B------:R-:W-:Y:S01]  /*0660*/  SHF.L.W.U32.HI R3, R10.reuse, 0x2, R9 ;  /* 0x000000020a037819 */ /* 0x040fe20000010e09 */
[----:B------:R-:W-:Y:S01]  /*0670*/  IMAD.SHL.U32 R10, R10, 0x4, RZ ;  /* 0x000000040a0a7824 */ /* 0x000fe200078e00ff */
[----:B------:R-:W-:Y:S01]  /*0680*/  UMOV UR4, 0x54442d19 ;  /* 0x54442d1900047882 */ /* 0x000fe20000000000 */
[----:B------:R-:W-:Y:S01]  /*0690*/  UMOV UR5, 0x3bf921fb ;  /* 0x3bf921fb00057882 */ /* 0x000fe20000000000 */
[----:B------:R-:W-:Y:S02]  /*06a0*/  SHF.R.S32.HI R0, RZ, 0x1f, R3 ;  /* 0x0000001fff007819 */ /* 0x000fe40000011403 */
[----:B------:R-:W-:Y:S02]  /*06b0*/  ISETP.GE.AND P0, PT, R4, RZ, PT ;  /* 0x000000ff0400720c */ /* 0x000fe40003f06270 */
[C---:B------:R-:W-:Y:S02]  /*06c0*/  LOP3.LUT R10, R0.reuse, R10, RZ, 0x3c, !PT ;  /* 0x0000000a000a7212 */ /* 0x040fe400078e3cff */
[----:B------:R-:W-:-:S02]  /*06d0*/  LOP3.LUT R11, R0, R3, RZ, 0x3c, !PT ;  /* 0x00000003000b7212 */ /* 0x000fc400078e3cff */
[----:B------:R-:W-:Y:S02]  /*06e0*/  SHF.R.U32.HI R0, RZ, 0x1e, R9 ;  /* 0x0000001eff007819 */ /* 0x000fe40000011609 */
[C---:B------:R-:W-:Y:S02]  /*06f0*/  LOP3.LUT R9, R3.reuse, R4, RZ, 0x3c, !PT ;  /* 0x0000000403097212 */ /* 0x040fe400078e3cff */
[----:B------:R-:W0:Y:S01]  /*0700*/  I2F.F64.S64 R10, R10 ;  /* 0x0000000a000a7312 */ /* 0x000e220000301c00 */
[----:B------:R-:W-:Y:S02]  /*0710*/  LEA.HI R0, R3, R0, RZ, 0x1 ;  /* 0x0000000003007211 */ /* 0x000fe400078f08ff */
[----:B------:R-:W-:Y:S02]  /*0720*/  ISETP.GE.AND P1, PT, R9, RZ, PT ;  /* 0x000000ff0900720c */ /* 0x000fe40003f26270 */
[----:B------:R-:W-:-:S05]  /*0730*/  IADD3 R3, PT, PT, -R0, RZ, RZ ;  /* 0x000000ff00037210 */ /* 0x000fca0007ffe1ff */
[----:B------:R-:W-:Y:S01]  /*0740*/  @!P0 IMAD.MOV.U32 R0, RZ, RZ, R3 ;  /* 0x000000ffff008224 */ /* 0x000fe200078e0003 */
[----:B0-----:R-:W-:-:S10]  /*0750*/  DMUL R12, R10, UR4 ;  /* 0x000000040a0c7c28 */ /* 0x001fd40008000000 */
[----:B------:R-:W0:Y:S02]  /*0760*/  F2F.F32.F64 R12, R12 ;  /* 0x0000000c000c7310 */ /* 0x000e240000301000 */
[----:B0-----:R-:W-:-:S07]  /*0770*/  FSEL R11, -R12, R12, !P1 ;  /* 0x0000000c0c0b7208 */ /* 0x001fce0004800100 */
.L_x_39:
[----:B------:R-:W-:Y:S05]  /*0780*/  BSYNC.RECONVERGENT B0 ;  /* 0x0000000000007941 */ /* 0x000fea0003800200 */
.L_x_38:
[----:B------:R-:W0:Y:S01]  /*0790*/  LDC.64 R12, c[0x0][0x380] ;  /* 0x0000e000ff0c7b82 */ /* 0x000e220000000a00 */
[----:B------:R-:W-:Y:S01]  /*07a0*/  IMAD.MOV.U32 R9, RZ, RZ, 0x37cbac00 ;  /* 0x37cbac00ff097424 */ /* 0x000fe200078e00ff */
[----:B------:R-:W1:Y:S01]  /*07b0*/  LDCU UR10, c[0x0][0x394] ;  /* 0x00007280ff0a77ac */ /* 0x000e620008000800 */
[----:B0-----:R-:W-:-:S05]  /*07c0*/  IMAD.WIDE R2, R2, 0x4, R12 ;  /* 0x0000000402027825 */ /* 0x001fca00078e020c */
[----:B------:R-:W1:Y:S01]  /*07d0*/  LDG.E R10, desc[UR6][R2.64] ;  /* 0x00000006020a7981 */ /* 0x000e62000c1e1900 */
[C---:B------:R-:W-:Y:S01]  /*07e0*/  LOP3.LUT R13, R0.reuse, 0x1, RZ, 0xc0, !PT ;  /* 0x00000001000d7812 */ /* 0x040fe200078ec0ff */
[----:B------:R-:W-:Y:S01]  /*07f0*/  FMUL R12, R11, R11 ;  /* 0x0000000b0b0c7220 */ /* 0x000fe20000400000 */
[----:B------:R-:W-:Y:S01]  /*0800*/  VIADD R0, R0, 0x1 ;  /* 0x0000000100007836 */ /* 0x000fe20000000000 */
[----:B------:R-:W-:Y:S01]  /*0810*/  FSETP.GE.AND P2, PT, |R4|, 105615, PT ;  /* 0x47ce47800400780b */ /* 0x000fe20003f46200 */
[----:B------:R-:W-:Y:S01]  /*0820*/  IMAD.MOV.U32 R20, RZ, RZ, 0x3e2aaaa8 ;  /* 0x3e2aaaa8ff147424 */ /* 0x000fe200078e00ff */
[----:B------:R-:W-:Y:S01]  /*0830*/  ISETP.NE.U32.AND P0, PT, R13, 0x1, PT ;  /* 0x000000010d00780c */ /* 0x000fe20003f05070 */
[----:B------:R-:W-:Y:S01]  /*0840*/  FFMA R19, R12, R9, -0.0013887860113754868507 ;  /* 0xbab607ed0c137423 */ /* 0x000fe20000000009 */
[----:B------:R-:W-:Y:S01]  /*0850*/  IMAD.MOV.U32 R13, RZ, RZ, 0x3c0885e4 ;  /* 0x3c0885e4ff0d7424 */ /* 0x000fe200078e00ff */
[----:B------:R-:W-:Y:S01]  /*0860*/  LOP3.LUT P1, RZ, R0, 0x2, RZ, 0xc0, !PT ;  /* 0x0000000200ff7812 */ /* 0x000fe2000782c0ff */
[----:B------:R-:W-:Y:S01]  /*0870*/  BSSY.RECONVERGENT B0, `(.L_x_43) ;  /* 0x000006c000007945 */ /* 0x000fe20003800200 */
[----:B------:R-:W-:-:S02]  /*0880*/  FSEL R0, R11, 1, !P0 ;  /* 0x3f8000000b007808 */ /* 0x000fc40004000000 */
[----:B------:R-:W-:Y:S02]  /*0890*/  FSEL R19, R19, -0.00019574658654164522886, P0 ;  /* 0xb94d415313137808 */ /* 0x000fe40000000000 */
[----:B------:R-:W-:Y:S01]  /*08a0*/  FSEL R13, R13, 0.041666727513074874878, !P0 ;  /* 0x3d2aaabb0d0d7808 */ /* 0x000fe20004000000 */
[----:B------:R-:W-:-:S04]  /*08b0*/  FFMA R11, R12, R0, RZ ;  /* 0x000000000c0b7223 */ /* 0x000fc800000000ff */
[----:B------:R-:W-:Y:S01]  /*08c0*/  FFMA R13, R12, R19, R13 ;  /* 0x000000130c0d7223 */ /* 0x000fe2000000000d */
[----:B------:R-:W-:-:S05]  /*08d0*/  FSEL R19, -R20, -0.4999999701976776123, !P0 ;  /* 0xbeffffff14137808 */ /* 0x000fca0004000100 */
[----:B------:R-:W-:-:S04]  /*08e0*/  FFMA R13, R12, R13, R19 ;  /* 0x0000000d0c0d7223 */ /* 0x000fc80000000013 */
[----:B------:R-:W-:-:S04]  /*08f0*/  FFMA R11, R11, R13, R0 ;  /* 0x0000000d0b0b7223 */ /* 0x000fc80000000000 */
[----:B------:R-:W-:-:S04]  /*0900*/  @P1 FADD R11, RZ, -R11 ;  /* 0x8000000bff0b1221 */ /* 0x000fc80000000000 */
[----:B-1----:R-:W-:-:S05]  /*0910*/  FFMA R11, R11, UR10, R10 ;  /* 0x0000000a0b0b7c23 */ /* 0x002fca000800000a */
[----:B------:R0:W-:Y:S01]  /*0920*/  STG.E desc[UR6][R2.64], R11 ;  /* 0x0000000b02007986 */ /* 0x0001e2000c101906 */
[----:B------:R-:W-:Y:S05]  /*0930*/  @!P2 BRA `(.L_x_44) ;  /* 0x00000004007ca947 */ /* 0x000fea0003800000 */
[----:B------:R-:W-:-:S13]  /*0940*/  FSETP.NEU.AND P0, PT, |R4|, +INF , PT ;  /* 0x7f8000000400780b */ /* 0x000fda0003f0d200 */
[----:B------:R-:W-:Y:S01]  /*0950*/  @!P0 FMUL R7, RZ, R4 ;  /* 0x00000004ff078220 */ /* 0x000fe20000400000 */
[----:B------:R-:W-:Y:S01]  /*0960*/  @!P0 MOV R8, RZ ;  /* 0x000000ff00088202 */ /* 0x000fe20000000f00 */
[----:B------:R-:W-:Y:S06]  /*0970*/  @!P0 BRA `(.L_x_44) ;  /* 0x00000004006c8947 */ /* 0x000fec0003800000 */
[----:B------:R-:W-:Y:S01]  /*0980*/  IMAD.SHL.U32 R7, R4, 0x100, RZ ;  /* 0x0000010004077824 */ /* 0x000fe200078e00ff */
[----:B------:R-:W1:Y:S01]  /*0990*/  LDCU.64 UR8, c[0x4][URZ] ;  /* 0x01000000ff0877ac */ /* 0x000e620008000a00 */
[----:B------:R-:W-:Y:S02]  /*09a0*/  IMAD.MOV.U32 R0, RZ, RZ, RZ ;  /* 0x000000ffff007224 */ /* 0x000fe400078e00ff */
[----:B------:R-:W-:Y:S01]  /*09b0*/  IMAD.MOV.U32 R8, RZ, RZ, RZ ;  /* 0x000000ffff087224 */ /* 0x000fe200078e00ff */
[----:B------:R-:W-:Y:S01]  /*09c0*/  LOP3.LUT R19, R7, 0x80000000, RZ, 0xfc, !PT ;  /* 0x8000000007137812 */ /* 0x000fe200078efcff */
[----:B------:R-:W-:Y:S01]  /*09d0*/  UMOV UR5, URZ ;  /* 0x000000ff00057c82 */ /* 0x000fe20008000000 */
[----:B------:R-:W-:-:S05]  /*09e0*/  UMOV UR4, URZ ;  /* 0x000000ff00047c82 */ /* 0x000fca0008000000 */
.L_x_45:
[----:B-1----:R-:W-:Y:S02]  /*09f0*/  IMAD.U32 R12, RZ, RZ, UR8 ;  /* 0x00000008ff0c7e24 */ /* 0x002fe4000f8e00ff */
[----:B------:R-:W-:-:S05]  /*0a00*/  IMAD.U32 R13, RZ, RZ, UR9 ;  /* 0x00000009ff0d7e24 */ /* 0x000fca000f8e00ff */
[----:B------:R-:W0:Y:S01]  /*0a10*/  LDG.E.CONSTANT R10, desc[UR6][R12.64] ;  /* 0x000000060c0a7981 */ /* 0x000e22000c1e9900 */
        /* <DEDUP_REMOVED lines=8> */
[----:B------:R-:W-:-:S02]  /*0aa0*/  ISETP.EQ.AND P4, PT, R8, 0x10, PT ;  /* 0x000000100800780c */ /* 0x000fc40003f82270 */
[C---:B------:R-:W-:Y:S02]  /*0ab0*/  ISETP.EQ.AND P5, PT, R8.reuse, 0x14, PT ;  /* 0x000000140800780c */ /* 0x040fe40003fa2270 */
[----:B------:R-:W-:Y:S01]  /*0ac0*/  IADD3 R8, PT, PT, R8, 0x4, RZ ;  /* 0x0000000408087810 */ /* 0x000fe20007ffe0ff */
[----:B0-----:R-:W-:-:S03]  /*0ad0*/  IMAD.WIDE.U32 R10, R10, R19, RZ ;  /* 0x000000130a0a7225 */ /* 0x001fc600078e00ff */
[----:B------:R-:W-:-:S04]  /*0ae0*/  IADD3 R7, P6, PT, R10, R0, RZ ;  /* 0x000000000a077210 */ /* 0x000fc80007fde0ff */
[----:B------:R-:W-:Y:S01]  /*0af0*/  IADD3.X R0, PT, PT, R11, UR5, RZ, P6, !PT ;  /* 0x000000050b007c10 */ /* 0x000fe2000b7fe4ff */
[--C-:B------:R-:W-:Y:S01]  /*0b00*/  @P1 IMAD.MOV.U32 R15, RZ, RZ, R7.reuse ;  /* 0x000000ffff0f1224 */ /* 0x100fe200078e0007 */
[----:B------:R-:W-:Y:S01]  /*0b10*/  @P0 MOV R6, R7 ;  /* 0x0000000700060202 */ /* 0x000fe20000000f00 */
[--C-:B------:R-:W-:Y:S02]  /*0b20*/  @P2 IMAD.MOV.U32 R16, RZ, RZ, R7.reuse ;  /* 0x000000ffff102224 */ /* 0x100fe400078e0007 */
[--C-:B------:R-:W-:Y:S02]  /*0b30*/  @P3 IMAD.MOV.U32 R17, RZ, RZ, R7.reuse ;  /* 0x000000ffff113224 */ /* 0x100fe400078e0007 */
[--C-:B------:R-:W-:Y:S02]  /*0b40*/  @P4 IMAD.MOV.U32 R18, RZ, RZ, R7.reuse ;  /* 0x000000ffff124224 */ /* 0x100fe400078e0007 */
        /* <DEDUP_REMOVED lines=14> */
[----:B------:R-:W-:-:S03]  /*0c30*/  ISETP.EQ.AND P5, PT, R11, RZ, PT ;  /* 0x000000ff0b00720c */ /* 0x000fc60003fa2270 */
[--C-:B------:R-:W-:Y:S01]  /*0c40*/  @P3 IMAD.MOV.U32 R7, RZ, RZ, R6.reuse ;  /* 0x000000ffff073224 */ /* 0x100fe200078e0006 */
[C---:B------:R-:W-:Y:S01]  /*0c50*/  ISETP.EQ.AND P3, PT, R11.reuse, -0x4, PT ;  /* 0xfffffffc0b00780c */ /* 0x040fe20003f62270 */
[----:B------:R-:W-:Y:S02]  /*0c60*/  @P4 IMAD.MOV.U32 R8, RZ, RZ, R6 ;  /* 0x000000ffff084224 */ /* 0x000fe400078e0006 */
[----:B------:R-:W-:Y:S01]  /*0c70*/  @P4 IMAD.MOV.U32 R7, RZ, RZ, R15 ;  /* 0x000000ffff074224 */ /* 0x000fe200078e000f */
[----:B------:R-:W-:Y:S01]  /*0c80*/  ISETP.EQ.AND P4, PT, R11, 0x4, PT ;  /* 0x000000040b00780c */ /* 0x000fe20003f82270 */
[----:B------:R-:W-:Y:S01]  /*0c90*/  @P2 IMAD.MOV.U32 R7, RZ, RZ, R16 ;  /* 0x000000ffff072224 */ /* 0x000fe200078e0010 */
[----:B------:R-:W-:Y:S01]  /*0ca0*/  @P2 MOV R8, R15 ;  /* 0x0000000f00082202 */ /* 0x000fe20000000f00 */
[----:B------:R-:W-:Y:S02]  /*0cb0*/  @P1 IMAD.MOV.U32 R7, RZ, RZ, R17 ;  /* 0x000000ffff071224 */ /* 0x000fe400078e0011 */
[----:B------:R-:W-:-:S02]  /*0cc0*/  @P0 IMAD.MOV.U32 R7, RZ, RZ, R18 ;  /* 0x000000ffff070224 */ /* 0x000fc400078e0012 */
[----:B------:R-:W-:Y:S02]  /*0cd0*/  @P1 IMAD.MOV.U32 R8, RZ, RZ, R16 ;  /* 0x000000ffff081224 */ /* 0x000fe400078e0010 */
[----:B------:R-:W-:Y:S02]  /*0ce0*/  @P3 IMAD.MOV.U32 R7, RZ, RZ, R14 ;  /* 0x000000ffff073224 */ /* 0x000fe400078e000e */
[----:B------:R-:W-:Y:S02]  /*0cf0*/  @P5 IMAD.MOV.U32 R7, RZ, RZ, R0 ;  /* 0x000000ffff075224 */ /* 0x000fe400078e0000 */
[----:B------:R-:W-:Y:S01]  /*0d00*/  @P0 IMAD.MOV.U32 R8, RZ, RZ, R17 ;  /* 0x000000ffff080224 */ /* 0x000fe200078e0011 */
[----:B------:R-:W-:Y:S01]  /*0d10*/  @P3 MOV R8, R18 ;  /* 0x0000001200083202 */ /* 0x000fe20000000f00 */
[----:B------:R-:W-:Y:S02]  /*0d20*/  @P5 IMAD.MOV.U32 R8, RZ, RZ, R14 ;  /* 0x000000ffff085224 */ /* 0x000fe400078e000e */
[----:B------:R-:W-:-:S02]  /*0d30*/  @P4 IMAD.MOV.U32 R8, RZ, RZ, R0 ;  /* 0x000000ffff084224 */ /* 0x000fc400078e0000 */
[----:B------:R-:W-:Y:S01]  /*0d40*/  IMAD.MOV.U32 R12, RZ, RZ, R7 ;  /* 0x000000ffff0c7224 */ /* 0x000fe200078e0007 */
[----:B------:R-:W-:Y:S06]  /*0d50*/  @!P6 BRA `(.L_x_47) ;  /* 0x000000000028e947 */ /* 0x000fec0003800000 */
[----:B------:R-:W-:Y:S01]  /*0d60*/  @P1 MOV R6, R15 ;  /* 0x0000000f00061202 */ /* 0x000fe20000000f00 */
[----:B------:R-:W-:Y:S01]  /*0d70*/  @P0 IMAD.MOV.U32 R6, RZ, RZ, R16 ;  /* 0x000000ffff060224 */ /* 0x000fe200078e0010 */
[----:B------:R-:W-:Y:S01]  /*0d80*/  ISETP.EQ.AND P0, PT, R11, 0x8, PT ;  /* 0x000000080b00780c */ /* 0x000fe20003f02270 */
[----:B------:R-:W-:Y:S01]  /*0d90*/  @P3 IMAD.MOV.U32 R6, RZ, RZ, R17 ;  /* 0x000000ffff063224 */ /* 0x000fe200078e0011 */
[----:B------:R-:W-:Y:S01]  /*0da0*/  LOP3.LUT R7, R10, 0x1f, RZ, 0xc0, !PT ;  /* 0x0000001f0a077812 */ /* 0x000fe200078ec0ff */
[----:B------:R-:W-:Y:S02]  /*0db0*/  @P5 IMAD.MOV.U32 R6, RZ, RZ, R18 ;  /* 0x000000ffff065224 */ /* 0x000fe400078e0012 */
[----:B------:R-:W-:Y:S01]  /*0dc0*/  @P4 IMAD.MOV.U32 R6, RZ, RZ, R14 ;  /* 0x000000ffff064224 */ /* 0x000fe200078e000e */
[----:B------:R-:W-:-:S07]  /*0dd0*/  SHF.L.W.U32.HI R12, R8, R7, R12 ;  /* 0x00000007080c7219 */ /* 0x000fce0000010e0c */
[----:B------:R-:W-:-:S05]  /*0de0*/  @P0 IMAD.MOV.U32 R6, RZ, RZ, R0 ;  /* 0x000000ffff060224 */ /* 0x000fca00078e0000 */
[----:B------:R-:W-:-:S07]  /*0df0*/  SHF.L.W.U32.HI R8, R6, R7, R8 ;  /* 0x0000000706087219 */ /* 0x000fce0000010e08 */
.L_x_47:
[----:B------:R-:W-:Y:S05]  /*0e00*/  BSYNC.RECONVERGENT B1 ;  /* 0x0000000000017941 */ /* 0x000fea0003800200 */
.L_x_46:
[C---:B------:R-:W-:Y:S01]  /*0e10*/  SHF.L.W.U32.HI R13, R8.reuse, 0x2, R12 ;  /* 0x00000002080d7819 */ /* 0x040fe20000010e0c */
[----:B------:R-:W-:Y:S01]  /*0e20*/  UMOV UR4, 0x54442d19 ;  /* 0x54442d1900047882 */ /* 0x000fe20000000000 */
[----:B------:R-:W-:Y:S01]  /*0e30*/  SHF.L.U32 R6, R8, 0x2, RZ ;  /* 0x0000000208067819 */ /* 0x000fe200000006ff */
        /* <DEDUP_REMOVED lines=9> */
[----:B------:R-:W-:-:S03]  /*0ed0*/  ISETP.GE.AND P0, PT, R4, RZ, PT ;  /* 0x000000ff0400720c */ /* 0x000fc60003f06270 */
[----:B------:R-:W-:-:S04]  /*0ee0*/  IMAD.MOV R0, RZ, RZ, -R8 ;  /* 0x000000ffff007224 */ /* 0x000fc800078e0a08 */
[----:B------:R-:W-:Y:S01]  /*0ef0*/  @!P1 IMAD.MOV.U32 R8, RZ, RZ, R0 ;  /* 0x000000ffff089224 */ /* 0x000fe200078e0000 */
[----:B0-----:R-:W-:-:S10]  /*0f00*/  DMUL R10, R6, UR4 ;  /* 0x00000004060a7c28 */ /* 0x001fd40008000000 */
[----:B------:R-:W0:Y:S02]  /*0f10*/  F2F.F32.F64 R10, R10 ;  /* 0x0000000a000a7310 */ /* 0x000e240000301000 */
[----:B0-----:R-:W-:-:S07]  /*0f20*/  FSEL R7, -R10, R10, !P0 ;  /* 0x0000000a0a077208 */ /* 0x001fce0004000100 */
.L_x_44:
[----:B------:R-:W-:Y:S05]  /*0f30*/  BSYNC.RECONVERGENT B0 ;  /* 0x0000000000007941 */ /* 0x000fea0003800200 */
.L_x_43:
[----:B0-----:R-:W-:-:S05]  /*0f40*/  IMAD.WIDE R2, R5, 0x4, R2 ;  /* 0x0000000405027825 */ /* 0x001fca00078e0202 */
[----:B------:R-:W2:Y:S01]  /*0f50*/  LDG.E R11, desc[UR6][R2.64] ;  /* 0x00000006020b7981 */ /* 0x000ea2000c1e1900 */
[----:B------:R-:W-:Y:S01]  /*0f60*/  FMUL R4, R7, R7 ;  /* 0x0000000707047220 */ /* 0x000fe20000400000 */
[C---:B------:R-:W-:Y:S01]  /*0f70*/  LOP3.LUT R0, R8.reuse, 0x1, RZ, 0xc0, !PT ;  /* 0x0000000108007812 */ /* 0x040fe200078ec0ff */
[----:B------:R-:W-:Y:S01]  /*0f80*/  IMAD.MOV.U32 R5, RZ, RZ, 0x3d2aaabb ;  /* 0x3d2aaabbff057424 */ /* 0x000fe200078e00ff */
[----:B------:R-:W-:Y:S01]  /*0f90*/  LOP3.LUT P1, RZ, R8, 0x2, RZ, 0xc0, !PT ;  /* 0x0000000208ff7812 */ /* 0x000fe2000782c0ff */
[----:B------:R-:W-:Y:S01]  /*0fa0*/  FFMA R9, R4, R9, -0.0013887860113754868507 ;  /* 0xbab607ed04097423 */ /* 0x000fe20000000009 */
[----:B------:R-:W-:Y:S01]  /*0fb0*/  ISETP.NE.U32.AND P0, PT, R0, 0x1, PT ;  /* 0x000000010000780c */ /* 0x000fe20003f05070 */
[----:B------:R-:W-:-:S03]  /*0fc0*/  IMAD.MOV.U32 R6, RZ, RZ, 0x3effffff ;  /* 0x3effffffff067424 */ /* 0x000fc600078e00ff */
[----:B------:R-:W-:Y:S02]  /*0fd0*/  FSEL R9, R9, -0.00019574658654164522886, !P0 ;  /* 0xb94d415309097808 */ /* 0x000fe40004000000 */
[----:B------:R-:W-:Y:S02]  /*0fe0*/  FSEL R5, R5, 0.0083327032625675201416, !P0 ;  /* 0x3c0885e405057808 */ /* 0x000fe40004000000 */
[----:B------:R-:W-:Y:S02]  /*0ff0*/  FSEL R6, -R6, -0.16666662693023681641, !P0 ;  /* 0xbe2aaaa806067808 */ /* 0x000fe40004000100 */
[----:B------:R-:W-:Y:S01]  /*1000*/  FSEL R0, R7, 1, P0 ;  /* 0x3f80000007007808 */ /* 0x000fe20000000000 */
[----:B------:R-:W-:-:S04]  /*1010*/  FFMA R5, R4, R9, R5 ;  /* 0x0000000904057223 */ /* 0x000fc80000000005 */
[C---:B------:R-:W-:Y:S01]  /*1020*/  FFMA R6, R4.reuse, R5, R6 ;  /* 0x0000000504067223 */ /* 0x040fe20000000006 */
[----:B------:R-:W-:-:S04]  /*1030*/  FFMA R5, R4, R0, RZ ;  /* 0x0000000004057223 */ /* 0x000fc800000000ff */
[----:B------:R-:W-:-:S04]  /*1040*/  FFMA R0, R5, R6, R0 ;  /* 0x0000000605007223 */ /* 0x000fc80000000000 */
[----:B------:R-:W-:-:S04]  /*1050*/  @P1 FADD R0, RZ, -R0 ;  /* 0x80000000ff001221 */ /* 0x000fc80000000000 */
[----:B--2---:R-:W-:-:S05]  /*1060*/  FFMA R11, R0, UR10, R11 ;  /* 0x0000000a000b7c23 */ /* 0x004fca000800000b */
[----:B------:R-:W-:Y:S01]  /*1070*/  STG.E desc[UR6][R2.64], R11 ;  /* 0x0000000b02007986 */ /* 0x000fe2000c101906 */
[----:B------:R-:W-:Y:S05]  /*1080*/  EXIT ;  /* 0x000000000000794d */ /* 0x000fea0003800000 */
.L_x_48:
        /* <DEDUP_REMOVED lines=15> */
.L_x_54:


//--------------------- .nv.global.init           --------------------------
	.section	.nv.global.init,"aw",@progbits
	.align	4
.nv.global.init:
	.type		__cudart_i2opi_f,@object
	.size		__cudart_i2opi_f,(.L_0 - __cudart_i2opi_f)
__cudart_i2opi_f:
        /*0000*/ 	.byte	0x41, 0x90, 0x43, 0x3c, 0x99, 0x95, 0x62, 0xdb, 0xc0, 0xdd, 0x34, 0xf5, 0xd1, 0x57, 0x27, 0xfc
        /*0010*/ 	.byte	0x29, 0x15, 0x44, 0x4e, 0x6e, 0x83, 0xf9, 0xa2
.L_0:


//--------------------- .nv.shared.reserved.0     --------------------------
	.section	.nv.shared.reserved.0,"aw",@nobits
	.weak		__nv_reservedSMEM_offset_0_alias
	.size		__nv_reservedSMEM_offset_0_alias, 0, 64
	.other		__nv_reservedSMEM_offset_0_alias,@"STO_CUDA_RESERVED_SHARED STV_DEFAULT"
__nv_reservedSMEM_offset_0_alias:
	.zero		0
	.zero		64


//--------------------- .nv.constant0.moveAll     --------------------------
	.section	.nv.constant0.moveAll,"a",@progbits
	.sectionflags	@""
	.align	4
.nv.constant0.moveAll:
	.zero		916


//--------------------- .nv.constant0.moveEach    --------------------------
	.section	.nv.constant0.moveEach,"a",@progbits
	.sectionflags	@""
	.align	4
.nv.constant0.moveEach:
	.zero		916


//--------------------- .nv.constant0.applyForceField --------------------------
	.section	.nv.constant0.applyForceField,"a",@progbits
	.sectionflags	@""
	.align	4
.nv.constant0.applyForceField:
	.zero		912


//--------------------- .nv.constant0.moveBrownian --------------------------
	.section	.nv.constant0.moveBrownian,"a",@progbits
	.sectionflags	@""
	.align	4
.nv.constant0.moveBrownian:
	.zero		920


//--------------------- SYMBOLS --------------------------

	.type		.nv.reservedSmem.offset0,@object
	.size		.nv.reservedSmem.offset0,0x4
